// auto-generated by cutlass_sweep.gemm — config: {"arch": "sm_90", "cluster_m": 4, "cluster_n": 2, "dtype": "e4m3", "dtype_b": "e4m3", "layout": "nt", "stages": 0, "tile_k": 128, "tile_m": 64, "tile_n": 64}
#include "cutlass/cutlass.h"
#include "cutlass/gemm/collective/collective_builder.hpp"
#include "cutlass/gemm/device/gemm_universal_adapter.h"
#include "cutlass/gemm/kernel/gemm_universal.hpp"
#include "cutlass/epilogue/collective/collective_builder.hpp"

using ElemA = cutlass::float_e4m3_t;
using ElemB = cutlass::float_e4m3_t;
using ElemCD = cutlass::float_e4m3_t;
using Acc  = float;
using TileShape    = cute::Shape<cute::_64, cute::_64, cute::_128>;
using ClusterShape = cute::Shape<cute::_4, cute::_2, cute::_1>;

using CollectiveEpilogue = typename cutlass::epilogue::collective::CollectiveBuilder<
    cutlass::arch::Sm90, cutlass::arch::OpClassTensorOp,
    TileShape, ClusterShape,
    cutlass::epilogue::collective::EpilogueTileAuto,
    Acc, Acc,
    ElemCD, cutlass::layout::RowMajor, 128 / cutlass::sizeof_bits<ElemCD>::value,
    ElemCD, cutlass::layout::RowMajor, 128 / cutlass::sizeof_bits<ElemCD>::value,
    cutlass::epilogue::collective::EpilogueScheduleAuto
  >::CollectiveOp;

using CollectiveMainloop = typename cutlass::gemm::collective::CollectiveBuilder<
    cutlass::arch::Sm90, cutlass::arch::OpClassTensorOp,
    ElemA, cutlass::layout::RowMajor, 128 / cutlass::sizeof_bits<ElemA>::value,
    ElemB, cutlass::layout::ColumnMajor, 128 / cutlass::sizeof_bits<ElemB>::value,
    Acc,
    TileShape, ClusterShape,
    cutlass::gemm::collective::StageCountAutoCarveout<static_cast<int>(sizeof(typename CollectiveEpilogue::SharedStorage))>,
    cutlass::gemm::collective::KernelScheduleAuto
  >::CollectiveOp;

using GemmKernel = cutlass::gemm::kernel::GemmUniversal<
    cute::Shape<int,int,int,int>,
    CollectiveMainloop,
    CollectiveEpilogue
>;
using Gemm = cutlass::gemm::device::GemmUniversalAdapter<GemmKernel>;

// Force the device kernel symbol into the cubin without needing a host main.
auto* _anchor = &cutlass::device_kernel<GemmKernel>;


// ===== COMPILED SASS (sm_90a) =====

	.target	sm_90a

	.elftype	@"ET_EXEC"


//--------------------- .note.nv.tkinfo           --------------------------
	.section	.note.nv.tkinfo,"",@"SHT_NOTE"
	.sectionflags	@"SHF_NOTE_NV_TKINFO"
	.tkinfo
        /*0018*/ 	.word	0x00000002
        /*0030*/ 	.string	""
        /*0030*/ 	.string	"ptxas"
        /*0030*/ 	.string	"Cuda compilation tools, release 13.0, V13.0.88"
        /*0030*/ 	.string	"Build cuda_13.0.r13.0/compiler.36424714_0"
        /*0030*/ 	.string	"-arch sm_90a -m 64 "



//--------------------- .note.nv.cuinfo           --------------------------
	.section	.note.nv.cuinfo,"",@"SHT_NOTE"
	.sectionflags	@"SHF_NOTE_NV_CUINFO"
        /*0018*/ 	.short	0x0002
        /*001a*/ 	.short	0x005a
        /*001c*/ 	.short	0x0082
	.zero		2


//--------------------- .nv.info                  --------------------------
	.section	.nv.info,"",@"SHT_CUDA_INFO"
	.align	4


	//----- nvinfo : EIATTR_REGCOUNT
	.align		4
        /*0000*/ 	.byte	0x04, 0x2f
        /*0002*/ 	.short	(.L_12 - .L_11)
	.align		4
.L_11:
        /*0004*/ 	.word	index@(_ZN7cutlass13device_kernelINS_4gemm6kernel13GemmUniversalIN4cute5tupleIJiiiiEEENS1_10collective13CollectiveMmaINS1_37MainloopSm90TmaGmmaWarpSpecializedFP8ILi14ENS5_IJNS4_1CILi4EEENSA_ILi2EEENSA_ILi1EEEEEENS1_32KernelTmaWarpSpecializedPingpongEEENS5_IJNSA_ILi64EEESH_NSA_ILi128EEEEEENS_12float_e4m3_tENS5_IJlSD_lEEESK_SL_NS4_8TiledMMAINS4_8MMA_AtomIJNS4_4SM904GMMA30MMA_64x64x32_F32E4M3E4M3_SS_TNILNSP_7ScaleInE1ELSR_1EEEEEENS4_6LayoutINS5_IJSD_SD_SD_EEENS5_IJNSA_ILi0EEESW_SW_EEEEENS5_IJNS4_10UnderscoreESZ_SZ_EEEEENS4_23SM90_TMA_LOAD_MULTICASTENS4_14ComposedLayoutINS4_7SwizzleILi3ELi4ELi3EEENS4_18smem_ptr_flag_bitsILi8EEENSU_INS5_IJNSA_ILi8EEESI_EEENS5_IJSI_SD_EEEEEEEvNS4_8identityES12_S1C_vS1D_EENS_8epilogue10collective6detail29Sm90TmaWarpSpecializedAdapterINS1G_15DefaultEpilogueISK_SL_SL_NS1F_6thread17LinearCombinationISK_Li1EffLNS1K_9ScaleType4KindE0ELNS_15FloatRoundStyleE2ESK_EENS1_15EpilogueDefaultEEEEEvvEEEEvNT_6ParamsE)
        /*0008*/ 	.word	0x000000a8


	//----- nvinfo : EIATTR_FRAME_SIZE
	.align		4
.L_12:
        /*000c*/ 	.byte	0x04, 0x11
        /*000e*/ 	.short	(.L_14 - .L_13)
	.align		4
.L_13:
        /*0010*/ 	.word	index@(_ZN7cutlass13device_kernelINS_4gemm6kernel13GemmUniversalIN4cute5tupleIJiiiiEEENS1_10collective13CollectiveMmaINS1_37MainloopSm90TmaGmmaWarpSpecializedFP8ILi14ENS5_IJNS4_1CILi4EEENSA_ILi2EEENSA_ILi1EEEEEENS1_32KernelTmaWarpSpecializedPingpongEEENS5_IJNSA_ILi64EEESH_NSA_ILi128EEEEEENS_12float_e4m3_tENS5_IJlSD_lEEESK_SL_NS4_8TiledMMAINS4_8MMA_AtomIJNS4_4SM904GMMA30MMA_64x64x32_F32E4M3E4M3_SS_TNILNSP_7ScaleInE1ELSR_1EEEEEENS4_6LayoutINS5_IJSD_SD_SD_EEENS5_IJNSA_ILi0EEESW_SW_EEEEENS5_IJNS4_10UnderscoreESZ_SZ_EEEEENS4_23SM90_TMA_LOAD_MULTICASTENS4_14ComposedLayoutINS4_7SwizzleILi3ELi4ELi3EEENS4_18smem_ptr_flag_bitsILi8EEENSU_INS5_IJNSA_ILi8EEESI_EEENS5_IJSI_SD_EEEEEEEvNS4_8identityES12_S1C_vS1D_EENS_8epilogue10collective6detail29Sm90TmaWarpSpecializedAdapterINS1G_15DefaultEpilogueISK_SL_SL_NS1F_6thread17LinearCombinationISK_Li1EffLNS1K_9ScaleType4KindE0ELNS_15FloatRoundStyleE2ESK_EENS1_15EpilogueDefaultEEEEEvvEEEEvNT_6ParamsE)
        /*0014*/ 	.word	0x00000000


	//----- nvinfo : EIATTR_MIN_STACK_SIZE
	.align		4
.L_14:
        /*0018*/ 	.byte	0x04, 0x12
        /*001a*/ 	.short	(.L_16 - .L_15)
	.align		4
.L_15:
        /*001c*/ 	.word	index@(_ZN7cutlass13device_kernelINS_4gemm6kernel13GemmUniversalIN4cute5tupleIJiiiiEEENS1_10collective13CollectiveMmaINS1_37MainloopSm90TmaGmmaWarpSpecializedFP8ILi14ENS5_IJNS4_1CILi4EEENSA_ILi2EEENSA_ILi1EEEEEENS1_32KernelTmaWarpSpecializedPingpongEEENS5_IJNSA_ILi64EEESH_NSA_ILi128EEEEEENS_12float_e4m3_tENS5_IJlSD_lEEESK_SL_NS4_8TiledMMAINS4_8MMA_AtomIJNS4_4SM904GMMA30MMA_64x64x32_F32E4M3E4M3_SS_TNILNSP_7ScaleInE1ELSR_1EEEEEENS4_6LayoutINS5_IJSD_SD_SD_EEENS5_IJNSA_ILi0EEESW_SW_EEEEENS5_IJNS4_10UnderscoreESZ_SZ_EEEEENS4_23SM90_TMA_LOAD_MULTICASTENS4_14ComposedLayoutINS4_7SwizzleILi3ELi4ELi3EEENS4_18smem_ptr_flag_bitsILi8EEENSU_INS5_IJNSA_ILi8EEESI_EEENS5_IJSI_SD_EEEEEEEvNS4_8identityES12_S1C_vS1D_EENS_8epilogue10collective6detail29Sm90TmaWarpSpecializedAdapterINS1G_15DefaultEpilogueISK_SL_SL_NS1F_6thread17LinearCombinationISK_Li1EffLNS1K_9ScaleType4KindE0ELNS_15FloatRoundStyleE2ESK_EENS1_15EpilogueDefaultEEEEEvvEEEEvNT_6ParamsE)
        /*0020*/ 	.word	0x00000000
.L_16:


//--------------------- .nv.compat                --------------------------
	.section	.nv.compat,"",@"SHT_CUDA_COMPAT_INFO"
	.align	4
        /*0000*/ 	.byte	0x02, 0x09, 0x01, 0x00, 0x02, 0x02, 0x04, 0x00, 0x02, 0x05, 0x05, 0x00, 0x03, 0x07, 0x01, 0x01
        /*0010*/ 	.byte	0x02, 0x03, 0x01, 0x00, 0x02, 0x06, 0x01, 0x00, 0x04, 0x0b, 0x08, 0x00, 0x00, 0x00, 0x00, 0x00
        /*0020*/ 	.byte	0x00, 0x00, 0x00, 0x00


//--------------------- .nv.info._ZN7cutlass13device_kernelINS_4gemm6kernel13GemmUniversalIN4cute5tupleIJiiiiEEENS1_10collective13CollectiveMmaINS1_37MainloopSm90TmaGmmaWarpSpecializedFP8ILi14ENS5_IJNS4_1CILi4EEENSA_ILi2EEENSA_ILi1EEEEEENS1_32KernelTmaWarpSpecializedPingpongEEENS5_IJNSA_ILi64EEESH_NSA_ILi128EEEEEENS_12float_e4m3_tENS5_IJlSD_lEEESK_SL_NS4_8TiledMMAINS4_8MMA_AtomIJNS4_4SM904GMMA30MMA_64x64x32_F32E4M3E4M3_SS_TNILNSP_7ScaleInE1ELSR_1EEEEEENS4_6LayoutINS5_IJSD_SD_SD_EEENS5_IJNSA_ILi0EEESW_SW_EEEEENS5_IJNS4_10UnderscoreESZ_SZ_EEEEENS4_23SM90_TMA_LOAD_MULTICASTENS4_14ComposedLayoutINS4_7SwizzleILi3ELi4ELi3EEENS4_18smem_ptr_flag_bitsILi8EEENSU_INS5_IJNSA_ILi8EEESI_EEENS5_IJSI_SD_EEEEEEEvNS4_8identityES12_S1C_vS1D_EENS_8epilogue10collective6detail29Sm90TmaWarpSpecializedAdapterINS1G_15DefaultEpilogueISK_SL_SL_NS1F_6thread17LinearCombinationISK_Li1EffLNS1K_9ScaleType4KindE0ELNS_15FloatRoundStyleE2ESK_EENS1_15EpilogueDefaultEEEEEvvEEEEvNT_6ParamsE --------------------------
	.section	.nv.info._ZN7cutlass13device_kernelINS_4gemm6kernel13GemmUniversalIN4cute5tupleIJiiiiEEENS1_10collective13CollectiveMmaINS1_37MainloopSm90TmaGmmaWarpSpecializedFP8ILi14ENS5_IJNS4_1CILi4EEENSA_ILi2EEENSA_ILi1EEEEEENS1_32KernelTmaWarpSpecializedPingpongEEENS5_IJNSA_ILi64EEESH_NSA_ILi128EEEEEENS_12float_e4m3_tENS5_IJlSD_lEEESK_SL_NS4_8TiledMMAINS4_8MMA_AtomIJNS4_4SM904GMMA30MMA_64x64x32_F32E4M3E4M3_SS_TNILNSP_7ScaleInE1ELSR_1EEEEEENS4_6LayoutINS5_IJSD_SD_SD_EEENS5_IJNSA_ILi0EEESW_SW_EEEEENS5_IJNS4_10UnderscoreESZ_SZ_EEEEENS4_23SM90_TMA_LOAD_MULTICASTENS4_14ComposedLayoutINS4_7SwizzleILi3ELi4ELi3EEENS4_18smem_ptr_flag_bitsILi8EEENSU_INS5_IJNSA_ILi8EEESI_EEENS5_IJSI_SD_EEEEEEEvNS4_8identityES12_S1C_vS1D_EENS_8epilogue10collective6detail29Sm90TmaWarpSpecializedAdapterINS1G_15DefaultEpilogueISK_SL_SL_NS1F_6thread17LinearCombinationISK_Li1EffLNS1K_9ScaleType4KindE0ELNS_15FloatRoundStyleE2ESK_EENS1_15EpilogueDefaultEEEEEvvEEEEvNT_6ParamsE,"",@"SHT_CUDA_INFO"
	.sectionflags	@""
	.align	4


	//----- nvinfo : EIATTR_CUDA_API_VERSION
	.align		4
        /*0000*/ 	.byte	0x04, 0x37
        /*0002*/ 	.short	(.L_18 - .L_17)
.L_17:
        /*0004*/ 	.word	0x00000082


	//----- nvinfo : EIATTR_KPARAM_INFO
	.align		4
.L_18:
        /*0008*/ 	.byte	0x04, 0x17
        /*000a*/ 	.short	(.L_20 - .L_19)
.L_19:
        /*000c*/ 	.word	0x00000000
        /*0010*/ 	.short	0x0000
        /*0012*/ 	.short	0x0070
        /*0014*/ 	.byte	0x00, 0xf0, 0x01, 0x10


	//----- nvinfo : EIATTR_SPARSE_MMA_MASK
	.align		4
.L_20:
        /*0018*/ 	.byte	0x03, 0x50
        /*001a*/ 	.short	0x0000


	//----- nvinfo : EIATTR_MAXREG_COUNT
	.align		4
        /*001c*/ 	.byte	0x03, 0x1b
        /*001e*/ 	.short	0x00a8


	//----- nvinfo : EIATTR_NUM_BARRIERS
	.align		4
        /*0020*/ 	.byte	0x02, 0x4c
        /*0022*/ 	.byte	0x01
	.zero		1


	//----- nvinfo : EIATTR_MERCURY_ISA_VERSION
	.align		4
        /*0024*/ 	.byte	0x03, 0x5f
        /*0026*/ 	.short	0x0101


	//----- nvinfo : EIATTR_INT_WARP_WIDE_INSTR_OFFSETS
	.align		4
        /*0028*/ 	.byte	0x04, 0x31
        /*002a*/ 	.short	(.L_22 - .L_21)


	//   ....[0]....
.L_21:
        /*002c*/ 	.word	0x00000670


	//   ....[1]....
        /*0030*/ 	.word	0x000006b0


	//   ....[2]....
        /*0034*/ 	.word	0x00000720


	//   ....[3]....
        /*0038*/ 	.word	0x00000730


	//   ....[4]....
        /*003c*/ 	.word	0x00000740


	//   ....[5]....
        /*0040*/ 	.word	0x00000750


	//   ....[6]....
        /*0044*/ 	.word	0x000008f0


	//   ....[7]....
        /*0048*/ 	.word	0x00000950


	//----- nvinfo : EIATTR_COOP_GROUP_MASK_REGIDS
	.align		4
.L_22:
        /*004c*/ 	.byte	0x04, 0x29
        /*004e*/ 	.short	(.L_24 - .L_23)


	//   ....[0]....
.L_23:
        /*0050*/ 	.word	0xffffffff


	//   ....[1]....
        /*0054*/ 	.word	0xffffffff


	//   ....[2]....
        /*0058*/ 	.word	0xffffffff


	//   ....[3]....
        /*005c*/ 	.word	0xffffffff


	//   ....[4]....
        /*0060*/ 	.word	0xffffffff


	//   ....[5]....
        /*0064*/ 	.word	0xffffffff


	//   ....[6]....
        /*0068*/ 	.word	0xffffffff


	//----- nvinfo : EIATTR_COOP_GROUP_INSTR_OFFSETS
	.align		4
.L_24:
        /*006c*/ 	.byte	0x04, 0x28
        /*006e*/ 	.short	(.L_26 - .L_25)


	//   ....[0]....
.L_25:
        /*0070*/ 	.word	0x00000060


	//   ....[1]....
        /*0074*/ 	.word	0x00000070


	//   ....[2]....
        /*0078*/ 	.word	0x00000130


	//   ....[3]....
        /*007c*/ 	.word	0x00000440


	//   ....[4]....
        /*0080*/ 	.word	0x00000480


	//   ....[5]....
        /*0084*/ 	.word	0x00000510


	//   ....[6]....
        /*0088*/ 	.word	0x00000ae0


	//----- nvinfo : EIATTR_REG_RECONFIG
	.align		4
.L_26:
        /*008c*/ 	.byte	0x01, 0x54
	.zero		2


	//----- nvinfo : EIATTR_MBARRIER_INSTR_OFFSETS
	.align		4
        /*0090*/ 	.byte	0x04, 0x39
        /*0092*/ 	.short	(.L_28 - .L_27)


	//   ....[0]....
.L_27:
        /*0094*/ 	.word	0x00000250
        /*0098*/ 	.word	0x000000ff
        /*009c*/ 	.word	0x00000000
        /*00a0*/ 	.short	0x0100
        /*00a2*/ 	.byte	0x08
	.zero		1


	//   ....[1]....
        /*00a4*/ 	.word	0x00000260
        /*00a8*/ 	.word	0x000000ff
        /*00ac*/ 	.word	0x00000070
        /*00b0*/ 	.short	0x0100
        /*00b2*/ 	.byte	0x08
	.zero		1


	//   ....[2]....
        /*00b4*/ 	.word	0x00000270
        /*00b8*/ 	.word	0x000000ff
        /*00bc*/ 	.word	0x00000008
        /*00c0*/ 	.short	0x0100
        /*00c2*/ 	.byte	0x08
	.zero		1


	//   ....[3]....
        /*00c4*/ 	.word	0x00000280
        /*00c8*/ 	.word	0x000000ff
        /*00cc*/ 	.word	0x00000078
        /*00d0*/ 	.short	0x0100
        /*00d2*/ 	.byte	0x08
	.zero		1


	//   ....[4]....
        /*00d4*/ 	.word	0x00000290
        /*00d8*/ 	.word	0x000000ff
        /*00dc*/ 	.word	0x00000010
        /*00e0*/ 	.short	0x0100
        /*00e2*/ 	.byte	0x08
	.zero		1


	//   ....[5]....
        /*00e4*/ 	.word	0x000002a0
        /*00e8*/ 	.word	0x000000ff
        /*00ec*/ 	.word	0x00000080
        /*00f0*/ 	.short	0x0100
        /*00f2*/ 	.byte	0x08
	.zero		1


	//   ....[6]....
        /*00f4*/ 	.word	0x000002b0
        /*00f8*/ 	.word	0x000000ff
        /*00fc*/ 	.word	0x00000018
        /*0100*/ 	.short	0x0100
        /*0102*/ 	.byte	0x08
	.zero		1


	//   ....[7]....
        /*0104*/ 	.word	0x000002c0
        /*0108*/ 	.word	0x000000ff
        /*010c*/ 	.word	0x00000088
        /*0110*/ 	.short	0x0100
        /*0112*/ 	.byte	0x08
	.zero		1


	//   ....[8]....
        /*0114*/ 	.word	0x000002d0
        /*0118*/ 	.word	0x000000ff
        /*011c*/ 	.word	0x00000020
        /*0120*/ 	.short	0x0100
        /*0122*/ 	.byte	0x08
	.zero		1


	//   ....[9]....
        /*0124*/ 	.word	0x000002e0
        /*0128*/ 	.word	0x000000ff
        /*012c*/ 	.word	0x00000090
        /*0130*/ 	.short	0x0100
        /*0132*/ 	.byte	0x08
	.zero		1


	//   ....[10]....
        /*0134*/ 	.word	0x000002f0
        /*0138*/ 	.word	0x000000ff
        /*013c*/ 	.word	0x00000028
        /*0140*/ 	.short	0x0100
        /*0142*/ 	.byte	0x08
	.zero		1


	//   ....[11]....
        /*0144*/ 	.word	0x00000300
        /*0148*/ 	.word	0x000000ff
        /*014c*/ 	.word	0x00000098
        /*0150*/ 	.short	0x0100
        /*0152*/ 	.byte	0x08
	.zero		1


	//   ....[12]....
        /*0154*/ 	.word	0x00000310
        /*0158*/ 	.word	0x000000ff
        /*015c*/ 	.word	0x00000030
        /*0160*/ 	.short	0x0100
        /*0162*/ 	.byte	0x08
	.zero		1


	//   ....[13]....
        /*0164*/ 	.word	0x00000320
        /*0168*/ 	.word	0x000000ff
        /*016c*/ 	.word	0x000000a0
        /*0170*/ 	.short	0x0100
        /*0172*/ 	.byte	0x08
	.zero		1


	//   ....[14]....
        /*0174*/ 	.word	0x00000330
        /*0178*/ 	.word	0x000000ff
        /*017c*/ 	.word	0x00000038
        /*0180*/ 	.short	0x0100
        /*0182*/ 	.byte	0x08
	.zero		1


	//   ....[15]....
        /*0184*/ 	.word	0x00000340
        /*0188*/ 	.word	0x000000ff
        /*018c*/ 	.word	0x000000a8
        /*0190*/ 	.short	0x0100
        /*0192*/ 	.byte	0x08
	.zero		1


	//   ....[16]....
        /*0194*/ 	.word	0x00000350
        /*0198*/ 	.word	0x000000ff
        /*019c*/ 	.word	0x00000040
        /*01a0*/ 	.short	0x0100
        /*01a2*/ 	.byte	0x08
	.zero		1


	//   ....[17]....
        /*01a4*/ 	.word	0x00000360
        /*01a8*/ 	.word	0x000000ff
        /*01ac*/ 	.word	0x000000b0
        /*01b0*/ 	.short	0x0100
        /*01b2*/ 	.byte	0x08
	.zero		1


	//   ....[18]....
        /*01b4*/ 	.word	0x00000370
        /*01b8*/ 	.word	0x000000ff
        /*01bc*/ 	.word	0x00000048
        /*01c0*/ 	.short	0x0100
        /*01c2*/ 	.byte	0x08
	.zero		1


	//   ....[19]....
        /*01c4*/ 	.word	0x00000380
        /*01c8*/ 	.word	0x000000ff
        /*01cc*/ 	.word	0x000000b8
        /*01d0*/ 	.short	0x0100
        /*01d2*/ 	.byte	0x08
	.zero		1


	//   ....[20]....
        /*01d4*/ 	.word	0x00000390
        /*01d8*/ 	.word	0x000000ff
        /*01dc*/ 	.word	0x00000050
        /*01e0*/ 	.short	0x0100
        /*01e2*/ 	.byte	0x08
	.zero		1


	//   ....[21]....
        /*01e4*/ 	.word	0x000003a0
        /*01e8*/ 	.word	0x000000ff
        /*01ec*/ 	.word	0x000000c0
        /*01f0*/ 	.short	0x0100
        /*01f2*/ 	.byte	0x08
	.zero		1


	//   ....[22]....
        /*01f4*/ 	.word	0x000003b0
        /*01f8*/ 	.word	0x000000ff
        /*01fc*/ 	.word	0x00000058
        /*0200*/ 	.short	0x0100
        /*0202*/ 	.byte	0x08
	.zero		1


	//   ....[23]....
        /*0204*/ 	.word	0x000003c0
        /*0208*/ 	.word	0x000000ff
        /*020c*/ 	.word	0x000000c8
        /*0210*/ 	.short	0x0100
        /*0212*/ 	.byte	0x08
	.zero		1


	//   ....[24]....
        /*0214*/ 	.word	0x000003d0
        /*0218*/ 	.word	0x000000ff
        /*021c*/ 	.word	0x00000060
        /*0220*/ 	.short	0x0100
        /*0222*/ 	.byte	0x08
	.zero		1


	//   ....[25]....
        /*0224*/ 	.word	0x000003e0
        /*0228*/ 	.word	0x000000ff
        /*022c*/ 	.word	0x000000d0
        /*0230*/ 	.short	0x0100
        /*0232*/ 	.byte	0x08
	.zero		1


	//   ....[26]....
        /*0234*/ 	.word	0x000003f0
        /*0238*/ 	.word	0x000000ff
        /*023c*/ 	.word	0x00000068
        /*0240*/ 	.short	0x0100
        /*0242*/ 	.byte	0x08
	.zero		1


	//   ....[27]....
        /*0244*/ 	.word	0x00000400
        /*0248*/ 	.word	0x000000ff
        /*024c*/ 	.word	0x000000d8
        /*0250*/ 	.short	0x0100
        /*0252*/ 	.byte	0x08
	.zero		1


	//   ....[28]....
        /*0254*/ 	.word	0x00000940
        /*0258*/ 	.word	0x000000ff
        /*025c*/ 	.word	0x00000110
        /*0260*/ 	.short	0x0100
        /*0262*/ 	.byte	0x08
	.zero		1


	//   ....[29]....
        /*0264*/ 	.word	0x000009f0
        /*0268*/ 	.word	0x000000ff
        /*026c*/ 	.word	0x00000118
        /*0270*/ 	.short	0x0100
        /*0272*/ 	.byte	0x08
	.zero		1


	//   ....[30]....
        /*0274*/ 	.word	0x00000a60
        /*0278*/ 	.word	0x000000ff
        /*027c*/ 	.word	0x000000f0
        /*0280*/ 	.short	0x0100
        /*0282*/ 	.byte	0x09
	.zero		1


	//   ....[31]....
        /*0284*/ 	.word	0x00000a70
        /*0288*/ 	.word	0x000000ff
        /*028c*/ 	.word	0x000000f8
        /*0290*/ 	.short	0x0100
        /*0292*/ 	.byte	0x09
	.zero		1


	//   ....[32]....
        /*0294*/ 	.word	0x00000a80
        /*0298*/ 	.word	0x000000ff
        /*029c*/ 	.word	0x00000100
        /*02a0*/ 	.short	0x0100
        /*02a2*/ 	.byte	0x09
	.zero		1


	//   ....[33]....
        /*02a4*/ 	.word	0x00000a90
        /*02a8*/ 	.word	0x000000ff
        /*02ac*/ 	.word	0x00000108
        /*02b0*/ 	.short	0x0100
        /*02b2*/ 	.byte	0x09
	.zero		1


	//   ....[34]....
        /*02b4*/ 	.word	0x00001880
        /*02b8*/ 	.word	0x000000ff
        /*02bc*/ 	.word	0xfffffff8
        /*02c0*/ 	.short	0x010a
        /*02c2*/ 	.byte	0x0b
	.zero		1


	//   ....[35]....
        /*02c4*/ 	.word	0x00001b50
        /*02c8*/ 	.word	0x000000ff
        /*02cc*/ 	.word	0x00000000
        /*02d0*/ 	.short	0x010a
        /*02d2*/ 	.byte	0x06
	.zero		1


	//   ....[36]....
        /*02d4*/ 	.word	0x00001b90
        /*02d8*/ 	.word	0x000000ff
        /*02dc*/ 	.word	0x00000000
        /*02e0*/ 	.short	0x010a
        /*02e2*/ 	.byte	0x06
	.zero		1


	//   ....[37]....
        /*02e4*/ 	.word	0x000021c0
        /*02e8*/ 	.word	0x000000ff
        /*02ec*/ 	.word	0x00000000
        /*02f0*/ 	.short	0x010a
        /*02f2*/ 	.byte	0x10
	.zero		1


	//   ....[38]....
        /*02f4*/ 	.word	0x00002200
        /*02f8*/ 	.word	0x000000ff
        /*02fc*/ 	.word	0x00000000
        /*0300*/ 	.short	0x010a
        /*0302*/ 	.byte	0x10
	.zero		1


	//   ....[39]....
        /*0304*/ 	.word	0x000026a0
        /*0308*/ 	.word	0x00000013
        /*030c*/ 	.word	0x00000000
        /*0310*/ 	.short	0x0101
        /*0312*/ 	.byte	0x3f
	.zero		1


	//   ....[40]....
        /*0314*/ 	.word	0x00002a20
        /*0318*/ 	.word	0x00000011
        /*031c*/ 	.word	0x00000000
        /*0320*/ 	.short	0x0101
        /*0322*/ 	.byte	0x17
	.zero		1


	//   ....[41]....
        /*0324*/ 	.word	0x00002b50
        /*0328*/ 	.word	0x00000010
        /*032c*/ 	.word	0x00000000
        /*0330*/ 	.short	0x0101
        /*0332*/ 	.byte	0x3f
	.zero		1


	//   ....[42]....
        /*0334*/ 	.word	0x00002c10
        /*0338*/ 	.word	0x000000ff
        /*033c*/ 	.word	0x00000008
        /*0340*/ 	.short	0x010a
        /*0342*/ 	.byte	0x0b
	.zero		1


	//   ....[43]....
        /*0344*/ 	.word	0x00005480
        /*0348*/ 	.word	0x00000004
        /*034c*/ 	.word	0x00000000
        /*0350*/ 	.short	0x0101
        /*0352*/ 	.byte	0x17
	.zero		1


	//   ....[44]....
        /*0354*/ 	.word	0x00005ec0
        /*0358*/ 	.word	0x00000013
        /*035c*/ 	.word	0x00000070
        /*0360*/ 	.short	0x010a
        /*0362*/ 	.byte	0x3f
	.zero		1


	//   ....[45]....
        /*0364*/ 	.word	0x00006280
        /*0368*/ 	.word	0x0000000a
        /*036c*/ 	.word	0x00000118
        /*0370*/ 	.short	0x0101
        /*0372*/ 	.byte	0x3f
	.zero		1


	//   ....[46]....
        /*0374*/ 	.word	0x000069e0
        /*0378*/ 	.word	0x00000005
        /*037c*/ 	.word	0x00000000
        /*0380*/ 	.short	0x010a
        /*0382*/ 	.byte	0x3f
	.zero		1


	//   ....[47]....
        /*0384*/ 	.word	0x00006a60
        /*0388*/ 	.word	0x00000007
        /*038c*/ 	.word	0x00000000
        /*0390*/ 	.short	0x010a
        /*0392*/ 	.byte	0x3f
	.zero		1


	//   ....[48]....
        /*0394*/ 	.word	0x00006af0
        /*0398*/ 	.word	0x00000006
        /*039c*/ 	.word	0x00000000
        /*03a0*/ 	.short	0x010a
        /*03a2*/ 	.byte	0x3f
	.zero		1


	//   ....[49]....
        /*03a4*/ 	.word	0x00006b80
        /*03a8*/ 	.word	0x00000009
        /*03ac*/ 	.word	0x00000000
        /*03b0*/ 	.short	0x010a
        /*03b2*/ 	.byte	0x3f
	.zero		1


	//   ....[50]....
        /*03b4*/ 	.word	0x00006c10
        /*03b8*/ 	.word	0x00000006
        /*03bc*/ 	.word	0x00000000
        /*03c0*/ 	.short	0x010a
        /*03c2*/ 	.byte	0x3f
	.zero		1


	//   ....[51]....
        /*03c4*/ 	.word	0x00006ca0
        /*03c8*/ 	.word	0x00000009
        /*03cc*/ 	.word	0x00000000
        /*03d0*/ 	.short	0x010a
        /*03d2*/ 	.byte	0x3f
	.zero		1


	//   ....[52]....
        /*03d4*/ 	.word	0x00006d30
        /*03d8*/ 	.word	0x00000006
        /*03dc*/ 	.word	0x00000000
        /*03e0*/ 	.short	0x010a
        /*03e2*/ 	.byte	0x3f
	.zero		1


	//   ....[53]....
        /*03e4*/ 	.word	0x00006dc0
        /*03e8*/ 	.word	0x00000009
        /*03ec*/ 	.word	0x00000000
        /*03f0*/ 	.short	0x010a
        /*03f2*/ 	.byte	0x3f
	.zero		1


	//   ....[54]....
        /*03f4*/ 	.word	0x00006e50
        /*03f8*/ 	.word	0x00000006
        /*03fc*/ 	.word	0x00000000
        /*0400*/ 	.short	0x010a
        /*0402*/ 	.byte	0x3f
	.zero		1


	//   ....[55]....
        /*0404*/ 	.word	0x00006ee0
        /*0408*/ 	.word	0x00000009
        /*040c*/ 	.word	0x00000000
        /*0410*/ 	.short	0x010a
        /*0412*/ 	.byte	0x3f
	.zero		1


	//   ....[56]....
        /*0414*/ 	.word	0x00006f70
        /*0418*/ 	.word	0x00000006
        /*041c*/ 	.word	0x00000000
        /*0420*/ 	.short	0x010a
        /*0422*/ 	.byte	0x3f
	.zero		1


	//   ....[57]....
        /*0424*/ 	.word	0x00007000
        /*0428*/ 	.word	0x00000009
        /*042c*/ 	.word	0x00000000
        /*0430*/ 	.short	0x010a
        /*0432*/ 	.byte	0x3f
	.zero		1


	//   ....[58]....
        /*0434*/ 	.word	0x00007090
        /*0438*/ 	.word	0x00000006
        /*043c*/ 	.word	0x00000000
        /*0440*/ 	.short	0x010a
        /*0442*/ 	.byte	0x3f
	.zero		1


	//   ....[59]....
        /*0444*/ 	.word	0x00007120
        /*0448*/ 	.word	0x00000003
        /*044c*/ 	.word	0x00000000
        /*0450*/ 	.short	0x010a
        /*0452*/ 	.byte	0x3f
	.zero		1


	//   ....[60]....
        /*0454*/ 	.word	0x00007190
        /*0458*/ 	.word	0x00000011
        /*045c*/ 	.word	0xfffffff8
        /*0460*/ 	.short	0x010a
        /*0462*/ 	.byte	0x3f
	.zero		1


	//   ....[61]....
        /*0464*/ 	.word	0x000071f0
        /*0468*/ 	.word	0x00000011
        /*046c*/ 	.word	0x00000000
        /*0470*/ 	.short	0x010a
        /*0472*/ 	.byte	0x3f
	.zero		1


	//   ....[62]....
        /*0474*/ 	.word	0x00007250
        /*0478*/ 	.word	0x00000013
        /*047c*/ 	.word	0x00000000
        /*0480*/ 	.short	0x010a
        /*0482*/ 	.byte	0x3f
	.zero		1


	//   ....[63]....
        /*0484*/ 	.word	0x000072b0
        /*0488*/ 	.word	0x00000011
        /*048c*/ 	.word	0x00000008
        /*0490*/ 	.short	0x010a
        /*0492*/ 	.byte	0x3f
	.zero		1


	//   ....[64]....
        /*0494*/ 	.word	0x00007380
        /*0498*/ 	.word	0x00000013
        /*049c*/ 	.word	0x00000070
        /*04a0*/ 	.short	0x010a
        /*04a2*/ 	.byte	0x3f
	.zero		1


	//   ....[65]....
        /*04a4*/ 	.word	0x00007460
        /*04a8*/ 	.word	0x00000005
        /*04ac*/ 	.word	0x00000000
        /*04b0*/ 	.short	0x010a
        /*04b2*/ 	.byte	0x3f
	.zero		1


	//   ....[66]....
        /*04b4*/ 	.word	0x000074b0
        /*04b8*/ 	.word	0x00000007
        /*04bc*/ 	.word	0x00000000
        /*04c0*/ 	.short	0x010a
        /*04c2*/ 	.byte	0x3f
	.zero		1


	//   ....[67]....
        /*04c4*/ 	.word	0x00007500
        /*04c8*/ 	.word	0x00000006
        /*04cc*/ 	.word	0x00000000
        /*04d0*/ 	.short	0x010a
        /*04d2*/ 	.byte	0x3f
	.zero		1


	//   ....[68]....
        /*04d4*/ 	.word	0x00007550
        /*04d8*/ 	.word	0x00000009
        /*04dc*/ 	.word	0x00000000
        /*04e0*/ 	.short	0x010a
        /*04e2*/ 	.byte	0x3f
	.zero		1


	//   ....[69]....
        /*04e4*/ 	.word	0x000075a0
        /*04e8*/ 	.word	0x00000006
        /*04ec*/ 	.word	0x00000000
        /*04f0*/ 	.short	0x010a
        /*04f2*/ 	.byte	0x3f
	.zero		1


	//   ....[70]....
        /*04f4*/ 	.word	0x000075f0
        /*04f8*/ 	.word	0x00000009
        /*04fc*/ 	.word	0x00000000
        /*0500*/ 	.short	0x010a
        /*0502*/ 	.byte	0x3f
	.zero		1


	//   ....[71]....
        /*0504*/ 	.word	0x00007640
        /*0508*/ 	.word	0x00000006
        /*050c*/ 	.word	0x00000000
        /*0510*/ 	.short	0x010a
        /*0512*/ 	.byte	0x3f
	.zero		1


	//   ....[72]....
        /*0514*/ 	.word	0x00007690
        /*0518*/ 	.word	0x00000009
        /*051c*/ 	.word	0x00000000
        /*0520*/ 	.short	0x010a
        /*0522*/ 	.byte	0x3f
	.zero		1


	//   ....[73]....
        /*0524*/ 	.word	0x000076e0
        /*0528*/ 	.word	0x00000006
        /*052c*/ 	.word	0x00000000
        /*0530*/ 	.short	0x010a
        /*0532*/ 	.byte	0x3f
	.zero		1


	//   ....[74]....
        /*0534*/ 	.word	0x00007730
        /*0538*/ 	.word	0x00000009
        /*053c*/ 	.word	0x00000000
        /*0540*/ 	.short	0x010a
        /*0542*/ 	.byte	0x3f
	.zero		1


	//   ....[75]....
        /*0544*/ 	.word	0x00007780
        /*0548*/ 	.word	0x00000006
        /*054c*/ 	.word	0x00000000
        /*0550*/ 	.short	0x010a
        /*0552*/ 	.byte	0x3f
	.zero		1


	//   ....[76]....
        /*0554*/ 	.word	0x000077d0
        /*0558*/ 	.word	0x00000009
        /*055c*/ 	.word	0x00000000
        /*0560*/ 	.short	0x010a
        /*0562*/ 	.byte	0x3f
	.zero		1


	//   ....[77]....
        /*0564*/ 	.word	0x00007820
        /*0568*/ 	.word	0x00000006
        /*056c*/ 	.word	0x00000000
        /*0570*/ 	.short	0x010a
        /*0572*/ 	.byte	0x3f
	.zero		1


	//----- nvinfo : EIATTR_NUM_MBARRIERS
	.align		4
.L_28:
        /*0574*/ 	.byte	0x03, 0x38
        /*0576*/ 	.short	0x0022


	//----- nvinfo : EIATTR_EXIT_INSTR_OFFSETS
	.align		4
        /*0578*/ 	.byte	0x04, 0x1c
        /*057a*/ 	.short	(.L_30 - .L_29)


	//   ....[0]....
.L_29:
        /*057c*/ 	.word	0x00001540


	//   ....[1]....
        /*0580*/ 	.word	0x000015a0


	//   ....[2]....
        /*0584*/ 	.word	0x00005a90


	//   ....[3]....
        /*0588*/ 	.word	0x00005ac0


	//   ....[4]....
        /*058c*/ 	.word	0x00007170


	//----- nvinfo : EIATTR_MAX_THREADS
	.align		4
.L_30:
        /*0590*/ 	.byte	0x04, 0x05
        /*0592*/ 	.short	(.L_32 - .L_31)
.L_31:
        /*0594*/ 	.word	0x00000180
        /*0598*/ 	.word	0x00000001
        /*059c*/ 	.word	0x00000001


	//----- nvinfo : EIATTR_CRS_STACK_SIZE
	.align		4
.L_32:
        /*05a0*/ 	.byte	0x04, 0x1e
        /*05a2*/ 	.short	(.L_34 - .L_33)
.L_33:
        /*05a4*/ 	.word	0x00000000


	//----- nvinfo : EIATTR_CBANK_PARAM_SIZE
	.align		4
.L_34:
        /*05a8*/ 	.byte	0x03, 0x19
        /*05aa*/ 	.short	0x0470


	//----- nvinfo : EIATTR_PARAM_CBANK
	.align		4
        /*05ac*/ 	.byte	0x04, 0x0a
        /*05ae*/ 	.short	(.L_36 - .L_35)
	.align		4
.L_35:
        /*05b0*/ 	.word	index@(.nv.constant0._ZN7cutlass13device_kernelINS_4gemm6kernel13GemmUniversalIN4cute5tupleIJiiiiEEENS1_10collective13CollectiveMmaINS1_37MainloopSm90TmaGmmaWarpSpecializedFP8ILi14ENS5_IJNS4_1CILi4EEENSA_ILi2EEENSA_ILi1EEEEEENS1_32KernelTmaWarpSpecializedPingpongEEENS5_IJNSA_ILi64EEESH_NSA_ILi128EEEEEENS_12float_e4m3_tENS5_IJlSD_lEEESK_SL_NS4_8TiledMMAINS4_8MMA_AtomIJNS4_4SM904GMMA30MMA_64x64x32_F32E4M3E4M3_SS_TNILNSP_7ScaleInE1ELSR_1EEEEEENS4_6LayoutINS5_IJSD_SD_SD_EEENS5_IJNSA_ILi0EEESW_SW_EEEEENS5_IJNS4_10UnderscoreESZ_SZ_EEEEENS4_23SM90_TMA_LOAD_MULTICASTENS4_14ComposedLayoutINS4_7SwizzleILi3ELi4ELi3EEENS4_18smem_ptr_flag_bitsILi8EEENSU_INS5_IJNSA_ILi8EEESI_EEENS5_IJSI_SD_EEEEEEEvNS4_8identityES12_S1C_vS1D_EENS_8epilogue10collective6detail29Sm90TmaWarpSpecializedAdapterINS1G_15DefaultEpilogueISK_SL_SL_NS1F_6thread17LinearCombinationISK_Li1EffLNS1K_9ScaleType4KindE0ELNS_15FloatRoundStyleE2ESK_EENS1_15EpilogueDefaultEEEEEvvEEEEvNT_6ParamsE)
        /*05b4*/ 	.short	0x0210
        /*05b6*/ 	.short	0x0470


	//----- nvinfo : EIATTR_SW_WAR
	.align		4
.L_36:
        /*05b8*/ 	.byte	0x04, 0x36
        /*05ba*/ 	.short	(.L_38 - .L_37)
.L_37:
        /*05bc*/ 	.word	0x00000008
.L_38:


//--------------------- .nv.callgraph             --------------------------
	.section	.nv.callgraph,"",@"SHT_CUDA_CALLGRAPH"
	.align	4
	.sectionentsize	8
	.align		4
        /*0000*/ 	.word	0x00000000
	.align		4
        /*0004*/ 	.word	0xffffffff
	.align		4
        /*0008*/ 	.word	0x00000000
	.align		4
        /*000c*/ 	.word	0xfffffffe
	.align		4
        /*0010*/ 	.word	0x00000000
	.align		4
        /*0014*/ 	.word	0xfffffffd
	.align		4
        /*0018*/ 	.word	0x00000000
	.align		4
        /*001c*/ 	.word	0xfffffffc


//--------------------- .nv.constant4             --------------------------
	.section	.nv.constant4,"a",@progbits
	.align	8
	.align		8
.nv.constant4:
        /*0000*/ 	.dword	_ZN40_INTERNAL_e87d916f_4_k_cu_acb1e07c_229024cuda3std3__45__cpo5beginE
	.align		8
        /*0008*/ 	.dword	_ZN40_INTERNAL_e87d916f_4_k_cu_acb1e07c_229024cuda3std3__45__cpo3endE
	.align		8
        /*0010*/ 	.dword	_ZN40_INTERNAL_e87d916f_4_k_cu_acb1e07c_229024cuda3std3__45__cpo6cbeginE
	.align		8
        /*0018*/ 	.dword	_ZN40_INTERNAL_e87d916f_4_k_cu_acb1e07c_229024cuda3std3__45__cpo4cendE
	.align		8
        /*0020*/ 	.dword	_ZN40_INTERNAL_e87d916f_4_k_cu_acb1e07c_229024cuda3std3__442_GLOBAL__N__e87d916f_4_k_cu_acb1e07c_229026ignoreE
	.align		8
        /*0028*/ 	.dword	_ZN40_INTERNAL_e87d916f_4_k_cu_acb1e07c_229024cuda3std3__419piecewise_constructE
	.align		8
        /*0030*/ 	.dword	_ZN40_INTERNAL_e87d916f_4_k_cu_acb1e07c_229024cuda3std3__48in_placeE
	.align		8
        /*0038*/ 	.dword	_ZN40_INTERNAL_e87d916f_4_k_cu_acb1e07c_229024cuda3std6ranges3__45__cpo4swapE
	.align		8
        /*0040*/ 	.dword	_ZN40_INTERNAL_e87d916f_4_k_cu_acb1e07c_229024cuda3std6ranges3__45__cpo9iter_moveE
	.align		8
        /*0048*/ 	.dword	_ZN40_INTERNAL_e87d916f_4_k_cu_acb1e07c_229024cute7productE
	.align		8
        /*0050*/ 	.dword	_ZN40_INTERNAL_e87d916f_4_k_cu_acb1e07c_229024cute1_E


//--------------------- .text._ZN7cutlass13device_kernelINS_4gemm6kernel13GemmUniversalIN4cute5tupleIJiiiiEEENS1_10collective13CollectiveMmaINS1_37MainloopSm90TmaGmmaWarpSpecializedFP8ILi14ENS5_IJNS4_1CILi4EEENSA_ILi2EEENSA_ILi1EEEEEENS1_32KernelTmaWarpSpecializedPingpongEEENS5_IJNSA_ILi64EEESH_NSA_ILi128EEEEEENS_12float_e4m3_tENS5_IJlSD_lEEESK_SL_NS4_8TiledMMAINS4_8MMA_AtomIJNS4_4SM904GMMA30MMA_64x64x32_F32E4M3E4M3_SS_TNILNSP_7ScaleInE1ELSR_1EEEEEENS4_6LayoutINS5_IJSD_SD_SD_EEENS5_IJNSA_ILi0EEESW_SW_EEEEENS5_IJNS4_10UnderscoreESZ_SZ_EEEEENS4_23SM90_TMA_LOAD_MULTICASTENS4_14ComposedLayoutINS4_7SwizzleILi3ELi4ELi3EEENS4_18smem_ptr_flag_bitsILi8EEENSU_INS5_IJNSA_ILi8EEESI_EEENS5_IJSI_SD_EEEEEEEvNS4_8identityES12_S1C_vS1D_EENS_8epilogue10collective6detail29Sm90TmaWarpSpecializedAdapterINS1G_15DefaultEpilogueISK_SL_SL_NS1F_6thread17LinearCombinationISK_Li1EffLNS1K_9ScaleType4KindE0ELNS_15FloatRoundStyleE2ESK_EENS1_15EpilogueDefaultEEEEEvvEEEEvNT_6ParamsE --------------------------
	.section	.text._ZN7cutlass13device_kernelINS_4gemm6kernel13GemmUniversalIN4cute5tupleIJiiiiEEENS1_10collective13CollectiveMmaINS1_37MainloopSm90TmaGmmaWarpSpecializedFP8ILi14ENS5_IJNS4_1CILi4EEENSA_ILi2EEENSA_ILi1EEEEEENS1_32KernelTmaWarpSpecializedPingpongEEENS5_IJNSA_ILi64EEESH_NSA_ILi128EEEEEENS_12float_e4m3_tENS5_IJlSD_lEEESK_SL_NS4_8TiledMMAINS4_8MMA_AtomIJNS4_4SM904GMMA30MMA_64x64x32_F32E4M3E4M3_SS_TNILNSP_7ScaleInE1ELSR_1EEEEEENS4_6LayoutINS5_IJSD_SD_SD_EEENS5_IJNSA_ILi0EEESW_SW_EEEEENS5_IJNS4_10UnderscoreESZ_SZ_EEEEENS4_23SM90_TMA_LOAD_MULTICASTENS4_14ComposedLayoutINS4_7SwizzleILi3ELi4ELi3EEENS4_18smem_ptr_flag_bitsILi8EEENSU_INS5_IJNSA_ILi8EEESI_EEENS5_IJSI_SD_EEEEEEEvNS4_8identityES12_S1C_vS1D_EENS_8epilogue10collective6detail29Sm90TmaWarpSpecializedAdapterINS1G_15DefaultEpilogueISK_SL_SL_NS1F_6thread17LinearCombinationISK_Li1EffLNS1K_9ScaleType4KindE0ELNS_15FloatRoundStyleE2ESK_EENS1_15EpilogueDefaultEEEEEvvEEEEvNT_6ParamsE,"ax",@progbits
	.align	128
.text._ZN7cutlass13device_kernelINS_4gemm6kernel13GemmUniversalIN4cute5tupleIJiiiiEEENS1_10collective13CollectiveMmaINS1_37MainloopSm90TmaGmmaWarpSpecializedFP8ILi14ENS5_IJNS4_1CILi4EEENSA_ILi2EEENSA_ILi1EEEEEENS1_32KernelTmaWarpSpecializedPingpongEEENS5_IJNSA_ILi64EEESH_NSA_ILi128EEEEEENS_12float_e4m3_tENS5_IJlSD_lEEESK_SL_NS4_8TiledMMAINS4_8MMA_AtomIJNS4_4SM904GMMA30MMA_64x64x32_F32E4M3E4M3_SS_TNILNSP_7ScaleInE1ELSR_1EEEEEENS4_6LayoutINS5_IJSD_SD_SD_EEENS5_IJNSA_ILi0EEESW_SW_EEEEENS5_IJNS4_10UnderscoreESZ_SZ_EEEEENS4_23SM90_TMA_LOAD_MULTICASTENS4_14ComposedLayoutINS4_7SwizzleILi3ELi4ELi3EEENS4_18smem_ptr_flag_bitsILi8EEENSU_INS5_IJNSA_ILi8EEESI_EEENS5_IJSI_SD_EEEEEEEvNS4_8identityES12_S1C_vS1D_EENS_8epilogue10collective6detail29Sm90TmaWarpSpecializedAdapterINS1G_15DefaultEpilogueISK_SL_SL_NS1F_6thread17LinearCombinationISK_Li1EffLNS1K_9ScaleType4KindE0ELNS_15FloatRoundStyleE2ESK_EENS1_15EpilogueDefaultEEEEEvvEEEEvNT_6ParamsE:
        .type           _ZN7cutlass13device_kernelINS_4gemm6kernel13GemmUniversalIN4cute5tupleIJiiiiEEENS1_10collective13CollectiveMmaINS1_37MainloopSm90TmaGmmaWarpSpecializedFP8ILi14ENS5_IJNS4_1CILi4EEENSA_ILi2EEENSA_ILi1EEEEEENS1_32KernelTmaWarpSpecializedPingpongEEENS5_IJNSA_ILi64EEESH_NSA_ILi128EEEEEENS_12float_e4m3_tENS5_IJlSD_lEEESK_SL_NS4_8TiledMMAINS4_8MMA_AtomIJNS4_4SM904GMMA30MMA_64x64x32_F32E4M3E4M3_SS_TNILNSP_7ScaleInE1ELSR_1EEEEEENS4_6LayoutINS5_IJSD_SD_SD_EEENS5_IJNSA_ILi0EEESW_SW_EEEEENS5_IJNS4_10UnderscoreESZ_SZ_EEEEENS4_23SM90_TMA_LOAD_MULTICASTENS4_14ComposedLayoutINS4_7SwizzleILi3ELi4ELi3EEENS4_18smem_ptr_flag_bitsILi8EEENSU_INS5_IJNSA_ILi8EEESI_EEENS5_IJSI_SD_EEEEEEEvNS4_8identityES12_S1C_vS1D_EENS_8epilogue10collective6detail29Sm90TmaWarpSpecializedAdapterINS1G_15DefaultEpilogueISK_SL_SL_NS1F_6thread17LinearCombinationISK_Li1EffLNS1K_9ScaleType4KindE0ELNS_15FloatRoundStyleE2ESK_EENS1_15EpilogueDefaultEEEEEvvEEEEvNT_6ParamsE,@function
        .size           _ZN7cutlass13device_kernelINS_4gemm6kernel13GemmUniversalIN4cute5tupleIJiiiiEEENS1_10collective13CollectiveMmaINS1_37MainloopSm90TmaGmmaWarpSpecializedFP8ILi14ENS5_IJNS4_1CILi4EEENSA_ILi2EEENSA_ILi1EEEEEENS1_32KernelTmaWarpSpecializedPingpongEEENS5_IJNSA_ILi64EEESH_NSA_ILi128EEEEEENS_12float_e4m3_tENS5_IJlSD_lEEESK_SL_NS4_8TiledMMAINS4_8MMA_AtomIJNS4_4SM904GMMA30MMA_64x64x32_F32E4M3E4M3_SS_TNILNSP_7ScaleInE1ELSR_1EEEEEENS4_6LayoutINS5_IJSD_SD_SD_EEENS5_IJNSA_ILi0EEESW_SW_EEEEENS5_IJNS4_10UnderscoreESZ_SZ_EEEEENS4_23SM90_TMA_LOAD_MULTICASTENS4_14ComposedLayoutINS4_7SwizzleILi3ELi4ELi3EEENS4_18smem_ptr_flag_bitsILi8EEENSU_INS5_IJNSA_ILi8EEESI_EEENS5_IJSI_SD_EEEEEEEvNS4_8identityES12_S1C_vS1D_EENS_8epilogue10collective6detail29Sm90TmaWarpSpecializedAdapterINS1G_15DefaultEpilogueISK_SL_SL_NS1F_6thread17LinearCombinationISK_Li1EffLNS1K_9ScaleType4KindE0ELNS_15FloatRoundStyleE2ESK_EENS1_15EpilogueDefaultEEEEEvvEEEEvNT_6ParamsE,(.L_x_167 - _ZN7cutlass13device_kernelINS_4gemm6kernel13GemmUniversalIN4cute5tupleIJiiiiEEENS1_10collective13CollectiveMmaINS1_37MainloopSm90TmaGmmaWarpSpecializedFP8ILi14ENS5_IJNS4_1CILi4EEENSA_ILi2EEENSA_ILi1EEEEEENS1_32KernelTmaWarpSpecializedPingpongEEENS5_IJNSA_ILi64EEESH_NSA_ILi128EEEEEENS_12float_e4m3_tENS5_IJlSD_lEEESK_SL_NS4_8TiledMMAINS4_8MMA_AtomIJNS4_4SM904GMMA30MMA_64x64x32_F32E4M3E4M3_SS_TNILNSP_7ScaleInE1ELSR_1EEEEEENS4_6LayoutINS5_IJSD_SD_SD_EEENS5_IJNSA_ILi0EEESW_SW_EEEEENS5_IJNS4_10UnderscoreESZ_SZ_EEEEENS4_23SM90_TMA_LOAD_MULTICASTENS4_14ComposedLayoutINS4_7SwizzleILi3ELi4ELi3EEENS4_18smem_ptr_flag_bitsILi8EEENSU_INS5_IJNSA_ILi8EEESI_EEENS5_IJSI_SD_EEEEEEEvNS4_8identityES12_S1C_vS1D_EENS_8epilogue10collective6detail29Sm90TmaWarpSpecializedAdapterINS1G_15DefaultEpilogueISK_SL_SL_NS1F_6thread17LinearCombinationISK_Li1EffLNS1K_9ScaleType4KindE0ELNS_15FloatRoundStyleE2ESK_EENS1_15EpilogueDefaultEEEEEvvEEEEvNT_6ParamsE)
        .other          _ZN7cutlass13device_kernelINS_4gemm6kernel13GemmUniversalIN4cute5tupleIJiiiiEEENS1_10collective13CollectiveMmaINS1_37MainloopSm90TmaGmmaWarpSpecializedFP8ILi14ENS5_IJNS4_1CILi4EEENSA_ILi2EEENSA_ILi1EEEEEENS1_32KernelTmaWarpSpecializedPingpongEEENS5_IJNSA_ILi64EEESH_NSA_ILi128EEEEEENS_12float_e4m3_tENS5_IJlSD_lEEESK_SL_NS4_8TiledMMAINS4_8MMA_AtomIJNS4_4SM904GMMA30MMA_64x64x32_F32E4M3E4M3_SS_TNILNSP_7ScaleInE1ELSR_1EEEEEENS4_6LayoutINS5_IJSD_SD_SD_EEENS5_IJNSA_ILi0EEESW_SW_EEEEENS5_IJNS4_10UnderscoreESZ_SZ_EEEEENS4_23SM90_TMA_LOAD_MULTICASTENS4_14ComposedLayoutINS4_7SwizzleILi3ELi4ELi3EEENS4_18smem_ptr_flag_bitsILi8EEENSU_INS5_IJNSA_ILi8EEESI_EEENS5_IJSI_SD_EEEEEEEvNS4_8identityES12_S1C_vS1D_EENS_8epilogue10collective6detail29Sm90TmaWarpSpecializedAdapterINS1G_15DefaultEpilogueISK_SL_SL_NS1F_6thread17LinearCombinationISK_Li1EffLNS1K_9ScaleType4KindE0ELNS_15FloatRoundStyleE2ESK_EENS1_15EpilogueDefaultEEEEEvvEEEEvNT_6ParamsE,@"STO_CUDA_ENTRY STV_DEFAULT"
_ZN7cutlass13device_kernelINS_4gemm6kernel13GemmUniversalIN4cute5tupleIJiiiiEEENS1_10collective13CollectiveMmaINS1_37MainloopSm90TmaGmmaWarpSpecializedFP8ILi14ENS5_IJNS4_1CILi4EEENSA_ILi2EEENSA_ILi1EEEEEENS1_32KernelTmaWarpSpecializedPingpongEEENS5_IJNSA_ILi64EEESH_NSA_ILi128EEEEEENS_12float_e4m3_tENS5_IJlSD_lEEESK_SL_NS4_8TiledMMAINS4_8MMA_AtomIJNS4_4SM904GMMA30MMA_64x64x32_F32E4M3E4M3_SS_TNILNSP_7ScaleInE1ELSR_1EEEEEENS4_6LayoutINS5_IJSD_SD_SD_EEENS5_IJNSA_ILi0EEESW_SW_EEEEENS5_IJNS4_10UnderscoreESZ_SZ_EEEEENS4_23SM90_TMA_LOAD_MULTICASTENS4_14ComposedLayoutINS4_7SwizzleILi3ELi4ELi3EEENS4_18smem_ptr_flag_bitsILi8EEENSU_INS5_IJNSA_ILi8EEESI_EEENS5_IJSI_SD_EEEEEEEvNS4_8identityES12_S1C_vS1D_EENS_8epilogue10collective6detail29Sm90TmaWarpSpecializedAdapterINS1G_15DefaultEpilogueISK_SL_SL_NS1F_6thread17LinearCombinationISK_Li1EffLNS1K_9ScaleType4KindE0ELNS_15FloatRoundStyleE2ESK_EENS1_15EpilogueDefaultEEEEEvvEEEEvNT_6ParamsE:
[----:B------:R-:W-:Y:S01]  /*0000*/  LDC R1, c[0x0][0x28] ;  /* 0x00000a00ff017b82 */ /* 0x000fe20000000800 */
[----:B------:R-:W0:Y:S01]  /*0010*/  S2R R11, SR_TID.X ;  /* 0x00000000000b7919 */ /* 0x000e220000002100 */
[----:B------:R-:W-:Y:S01]  /*0020*/  ELECT P0, URZ, PT ;  /* 0x00000000003f782f */ /* 0x000fe20003800000 */
[----:B------:R-:W-:Y:S01]  /*0030*/  BSSY B0, `(.L_x_0) ;  /* 0x000000f000007945 */ /* 0x000fe20003800000 */
[--C-:B0-----:R-:W-:Y:S02]  /*0040*/  SHF.R.U32.HI R0, RZ, 0x5, R11.reuse ;  /* 0x00000005ff007819 */ /* 0x101fe4000001160b */
[----:B------:R-:W-:-:S03]  /*0050*/  SHF.R.U32.HI R3, RZ, 0x7, R11 ;  /* 0x00000007ff037819 */ /* 0x000fc6000001160b */
[----:B------:R-:W0:Y:S04]  /*0060*/  SHFL.IDX PT, R2, R0, RZ, 0x1f ;  /* 0x00001fff00027589 */ /* 0x000e2800000e0000 */
[----:B------:R1:W2:Y:S01]  /*0070*/  SHFL.IDX PT, R5, R3, RZ, 0x1f ;  /* 0x00001fff03057589 */ /* 0x0002a200000e0000 */
[----:B0-----:R-:W-:-:S13]  /*0080*/  ISETP.NE.OR P0, PT, R2, RZ, !P0 ;  /* 0x000000ff0200720c */ /* 0x001fda0004705670 */
[----:B-12---:R-:W-:Y:S05]  /*0090*/  @P0 BRA `(.L_x_1) ;  /* 0x0000000000200947 */ /* 0x006fea0003800000 */
[----:B------:R-:W-:Y:S02]  /*00a0*/  ULDC.64 UR4, c[0x0][0x198] ;  /* 0x0000660000047ab9 */ /* 0x000fe40000000a00 */
[----:B------:R-:W-:Y:S02]  /*00b0*/  UIADD3 UR6, UP0, UR4, 0xf0, URZ ;  /* 0x000000f004067890 */ /* 0x000fe4000ff1e03f */
[----:B------:R-:W-:Y:S02]  /*00c0*/  UIADD3 UR4, UP1, UR4, 0x1f0, URZ ;  /* 0x000001f004047890 */ /* 0x000fe4000ff3e03f */
[----:B------:R-:W-:Y:S02]  /*00d0*/  UIADD3.X UR7, URZ, UR5, URZ, UP0, !UPT ;  /* 0x000000053f077290 */ /* 0x000fe400087fe43f */
[----:B------:R-:W-:-:S07]  /*00e0*/  UIADD3.X UR5, URZ, UR5, URZ, UP1, !UPT ;  /* 0x000000053f057290 */ /* 0x000fce0008ffe43f */
[----:B------:R0:W-:Y:S02]  /*00f0*/  UTMACCTL.PF [UR6] ;  /* 0x00000000060079b9 */ /* 0x0001e40008040000 */
[----:B------:R0:W-:Y:S02]  /*0100*/  UTMACCTL.PF [UR4] ;  /* 0x00000000040079b9 */ /* 0x0001e40008040000 */
[----:B0-----:R-:W-:Y:S01]  /*0110*/  NOP ;  /* 0x0000000000007918 */ /* 0x001fe20000000000 */
.L_x_1:
[----:B------:R-:W-:Y:S05]  /*0120*/  BSYNC B0 ;  /* 0x0000000000007941 */ /* 0x000fea0003800000 */
.L_x_0:
[----:B------:R-:W0:Y:S02]  /*0130*/  SHFL.IDX PT, R6, R0, RZ, 0x1f ;  /* 0x00001fff00067589 */ /* 0x000e2400000e0000 */
[----:B0-----:R-:W-:-:S13]  /*0140*/  ISETP.NE.AND P0, PT, R6, RZ, PT ;  /* 0x000000ff0600720c */ /* 0x001fda0003f05270 */
[----:B------:R-:W-:Y:S05]  /*0150*/  @P0 BRA `(.L_x_2) ;  /* 0x0000000000b40947 */ /* 0x000fea0003800000 */
[----:B------:R-:W-:Y:S01]  /*0160*/  ELECT P0, URZ, PT ;  /* 0x00000000003f782f */ /* 0x000fe20003800000 */
[----:B------:R-:W-:-:S12]  /*0170*/  BSSY B0, `(.L_x_2) ;  /* 0x000002b000007945 */ /* 0x000fd80003800000 */
[----:B------:R-:W-:Y:S05]  /*0180*/  @!P0 BRA `(.L_x_3) ;  /* 0x0000000000a48947 */ /* 0x000fea0003800000 */
[----:B------:R-:W0:Y:S01]  /*0190*/  S2UR UR8, SR_CgaCtaId ;  /* 0x00000000000879c3 */ /* 0x000e220000008800 */
[----:B------:R-:W-:Y:S01]  /*01a0*/  UMOV UR4, 0x400 ;  /* 0x0000040000047882 */ /* 0x000fe20000000000 */
[----:B------:R-:W-:Y:S01]  /*01b0*/  UMOV UR5, 0x1 ;  /* 0x0000000100057882 */ /* 0x000fe20000000000 */
[----:B------:R-:W-:Y:S02]  /*01c0*/  UMOV UR6, 0x5 ;  /* 0x0000000500067882 */ /* 0x000fe40000000000 */
[----:B------:R-:W-:-:S04]  /*01d0*/  UIADD3 UR6, -UR6, 0x100000, URZ ;  /* 0x0010000006067890 */ /* 0x000fc8000fffe13f */
[----:B------:R-:W-:Y:S02]  /*01e0*/  USHF.L.U32 UR7, UR6, 0xb, URZ ;  /* 0x0000000b06077899 */ /* 0x000fe4000800063f */
[----:B------:R-:W-:Y:S02]  /*01f0*/  USHF.L.U32 UR6, UR6, 0x1, URZ ;  /* 0x0000000106067899 */ /* 0x000fe4000800063f */
[----:B0-----:R-:W-:Y:S02]  /*0200*/  ULEA UR8, UR8, UR4, 0x18 ;  /* 0x0000000408087291 */ /* 0x001fe4000f8ec03f */
[----:B------:R-:W-:-:S04]  /*0210*/  UIADD3 UR4, -UR5, 0x100000, URZ ;  /* 0x0010000005047890 */ /* 0x000fc8000fffe13f */
[----:B------:R-:W-:Y:S02]  /*0220*/  USHF.L.U32 UR5, UR4, 0xb, URZ ;  /* 0x0000000b04057899 */ /* 0x000fe4000800063f */
[----:B------:R-:W-:Y:S01]  /*0230*/  USHF.L.U32 UR4, UR4, 0x1, URZ ;  /* 0x0000000104047899 */ /* 0x000fe2000800063f */
[----:B------:R-:W0:Y:S11]  /*0240*/  FENCE.VIEW.ASYNC.S ;  /* 0x00000000000073c6 */ /* 0x000e360000000000 */
[----:B0-----:R0:W1:Y:S01]  /*0250*/  SYNCS.EXCH.64 URZ, [UR8], UR4 ;  /* 0x00000004083f75b2 */ /* 0x0010620008000100 */
[----:B------:R0:W2:Y:S01]  /*0260*/  SYNCS.EXCH.64 URZ, [UR8+0x70], UR6 ;  /* 0x00007006083f75b2 */ /* 0x0000a20008000100 */
[----:B------:R0:W3:Y:S01]  /*0270*/  SYNCS.EXCH.64 URZ, [UR8+0x8], UR4 ;  /* 0x00000804083f75b2 */ /* 0x0000e20008000100 */
[----:B------:R0:W4:Y:S01]  /*0280*/  SYNCS.EXCH.64 URZ, [UR8+0x78], UR6 ;  /* 0x00007806083f75b2 */ /* 0x0001220008000100 */
[----:B------:R0:W0:Y:S01]  /*0290*/  SYNCS.EXCH.64 URZ, [UR8+0x10], UR4 ;  /* 0x00001004083f75b2 */ /* 0x0000220008000100 */
        /* <DEDUP_REMOVED lines=23> */
[----:B-1234-:R-:W-:Y:S01]  /*0410*/  NOP ;  /* 0x0000000000007918 */ /* 0x01efe20000000000 */
.L_x_3:
[----:B0-----:R-:W-:Y:S05]  /*0420*/  BSYNC B0 ;  /* 0x0000000000007941 */ /* 0x001fea0003800000 */
.L_x_2:
[----:B------:R-:W-:Y:S01]  /*0430*/  SHF.R.S32.HI R4, RZ, 0x1f, R11 ;  /* 0x0000001fff047819 */ /* 0x000fe2000001140b */
[----:B------:R-:W0:Y:S01]  /*0440*/  SHFL.IDX PT, R7, R0, RZ, 0x1f ;  /* 0x00001fff00077589 */ /* 0x000e2200000e0000 */
[----:B------:R-:W1:Y:S01]  /*0450*/  S2UR UR13, SR_CTAID.X ;  /* 0x00000000000d79c3 */ /* 0x000e620000002500 */
[----:B------:R-:W-:Y:S02]  /*0460*/  ELECT P0, URZ, PT ;  /* 0x00000000003f782f */ /* 0x000fe40003800000 */
[----:B------:R-:W-:Y:S01]  /*0470*/  LEA.HI R4, R4, R11, RZ, 0x7 ;  /* 0x0000000b04047211 */ /* 0x000fe200078f38ff */
[----:B------:R-:W2:Y:S01]  /*0480*/  SHFL.IDX PT, R8, R0, RZ, 0x1f ;  /* 0x00001fff00087589 */ /* 0x000ea200000e0000 */
[----:B------:R-:W-:Y:S01]  /*0490*/  SHF.R.S32.HI R9, RZ, 0x1f, R6 ;  /* 0x0000001fff097819 */ /* 0x000fe20000011406 */
[----:B------:R-:W-:Y:S01]  /*04a0*/  ULDC UR4, c[0x0][0x150] ;  /* 0x0000540000047ab9 */ /* 0x000fe20000000800 */
[----:B------:R-:W-:Y:S01]  /*04b0*/  LOP3.LUT R4, R4, 0xffffff80, RZ, 0xc0, !PT ;  /* 0xffffff8004047812 */ /* 0x000fe200078ec0ff */
[----:B------:R-:W3:Y:S01]  /*04c0*/  S2R R16, SR_CTAID.Y ;  /* 0x0000000000107919 */ /* 0x000ee20000002600 */
[----:B------:R-:W-:Y:S01]  /*04d0*/  LEA.HI R9, R9, R6, RZ, 0x2 ;  /* 0x0000000609097211 */ /* 0x000fe200078f10ff */
[----:B------:R-:W4:Y:S01]  /*04e0*/  LDC R12, c[0x0][0x144] ;  /* 0x00005100ff0c7b82 */ /* 0x000f220000000800 */
[----:B------:R-:W-:Y:S01]  /*04f0*/  ELECT P1, URZ, PT ;  /* 0x00000000003f782f */ /* 0x000fe20003820000 */
[----:B------:R-:W-:Y:S01]  /*0500*/  IMAD.IADD R10, R11, 0x1, -R4 ;  /* 0x000000010b0a7824 */ /* 0x000fe200078e0a04 */
[----:B------:R5:W4:Y:S01]  /*0510*/  SHFL.IDX PT, R14, R3, RZ, 0x1f ;  /* 0x00001fff030e7589 */ /* 0x000b2200000e0000 */
[----:B------:R-:W-:Y:S01]  /*0520*/  LOP3.LUT R9, R9, 0x3ffffffc, RZ, 0xc0, !PT ;  /* 0x3ffffffc09097812 */ /* 0x000fe200078ec0ff */
[----:B------:R-:W-:Y:S01]  /*0530*/  ULDC UR5, c[0x0][0x154] ;  /* 0x0000550000057ab9 */ /* 0x000fe20000000800 */
[----:B------:R-:W-:Y:S01]  /*0540*/  UMOV UR12, 0x80 ;  /* 0x00000080000c7882 */ /* 0x000fe20000000000 */
[----:B------:R-:W-:Y:S01]  /*0550*/  SHF.R.S32.HI R19, RZ, 0x1f, R10 ;  /* 0x0000001fff137819 */ /* 0x000fe2000001140a */
[----:B------:R-:W3:Y:S01]  /*0560*/  LDC R13, c[0x0][0x140] ;  /* 0x00005000ff0d7b82 */ /* 0x000ee20000000800 */
[----:B------:R-:W-:Y:S01]  /*0570*/  IMAD.IADD R9, R6, 0x1, -R9 ;  /* 0x0000000106097824 */ /* 0x000fe200078e0a09 */
[----:B------:R-:W-:Y:S01]  /*0580*/  NOP ;  /* 0x0000000000007918 */ /* 0x000fe20000000000 */
[----:B------:R-:W-:Y:S01]  /*0590*/  LEA.HI R4, R19, R10, RZ, 0x3 ;  /* 0x0000000a13047211 */ /* 0x000fe200078f18ff */
[----:B------:R-:W-:Y:S01]  /*05a0*/  NOP ;  /* 0x0000000000007918 */ /* 0x000fe20000000000 */
[----:B-----5:R-:W-:Y:S01]  /*05b0*/  SHF.R.S32.HI R3, RZ, 0x1f, R2 ;  /* 0x0000001fff037819 */ /* 0x020fe20000011402 */
[----:B------:R-:W-:Y:S01]  /*05c0*/  VIADD R40, R5, 0xffffffff ;  /* 0xffffffff05287836 */ /* 0x000fe20000000000 */
[----:B0-----:R-:W-:Y:S01]  /*05d0*/  ISETP.NE.OR P0, PT, R7, RZ, !P0 ;  /* 0x000000ff0700720c */ /* 0x001fe20004705670 */
[----:B------:R-:W0:Y:S01]  /*05e0*/  LDC R25, c[0x0][0x148] ;  /* 0x00005200ff197b82 */ /* 0x000e220000000800 */
[----:B------:R-:W-:-:S02]  /*05f0*/  SHF.R.S32.HI R7, RZ, 0x3, R4 ;  /* 0x00000003ff077819 */ /* 0x000fc40000011404 */
[----:B-1----:R-:W-:Y:S02]  /*0600*/  I2FP.F32.U32 R0, UR13 ;  /* 0x0000000d00007c45 */ /* 0x002fe40008201000 */
[----:B------:R-:W-:Y:S02]  /*0610*/  SHF.R.S32.HI R4, RZ, 0x1f, R4 ;  /* 0x0000001fff047819 */ /* 0x000fe40000011404 */
[----:B------:R-:W-:Y:S01]  /*0620*/  LEA.HI R3, R3, R2, RZ, 0x2 ;  /* 0x0000000203037211 */ /* 0x000fe200078f10ff */
[----:B------:R-:W-:Y:S01]  /*0630*/  FMUL R0, R0, UR4 ;  /* 0x0000000400007c20 */ /* 0x000fe20008400000 */
[----:B------:R-:W-:Y:S01]  /*0640*/  LEA.HI R4, R4, R7, RZ, 0x2 ;  /* 0x0000000704047211 */ /* 0x000fe200078f10ff */
[----:B------:R-:W-:Y:S01]  /*0650*/  UMOV UR4, 0x20 ;  /* 0x0000002000047882 */ /* 0x000fe20000000000 */
[----:B--2---:R-:W-:Y:S01]  /*0660*/  ISETP.NE.OR P1, PT, R8, RZ, !P1 ;  /* 0x000000ff0800720c */ /* 0x004fe20004f25670 */
[----:B------:R-:W-:Y:S01]  /*0670*/  VOTEU.ALL UP2, P0 ;  /* 0x00000000003f7886 */ /* 0x000fe20000040000 */
[----:B------:R-:W-:Y:S01]  /*0680*/  LOP3.LUT R4, R4, 0xfffffffc, RZ, 0xc0, !PT ;  /* 0xfffffffc04047812 */ /* 0x000fe200078ec0ff */
[----:B------:R-:W1:Y:S01]  /*0690*/  F2I.U32.TRUNC.NTZ R0, R0 ;  /* 0x0000000000007305 */ /* 0x000e62000020f000 */
[----:B------:R-:W-:Y:S01]  /*06a0*/  LOP3.LUT R3, R3, 0xfffffffc, RZ, 0xc0, !PT ;  /* 0xfffffffc03037812 */ /* 0x000fe200078ec0ff */
[----:B------:R-:W-:Y:S01]  /*06b0*/  VOTEU.ALL UP0, P0 ;  /* 0x00000000003f7886 */ /* 0x000fe20000000000 */
[----:B------:R-:W2:Y:S01]  /*06c0*/  @!UP2 S2UR UR7, SR_CgaCtaId ;  /* 0x000000000007a9c3 */ /* 0x000ea20000008800 */
[----:B------:R-:W-:Y:S01]  /*06d0*/  IMAD.IADD R4, R7, 0x1, -R4 ;  /* 0x0000000107047824 */ /* 0x000fe200078e0a04 */
[----:B------:R-:W-:Y:S01]  /*06e0*/  @!UP2 UMOV UR6, 0x400 ;  /* 0x000004000006a882 */ /* 0x000fe20000000000 */
[----:B------:R-:W-:Y:S01]  /*06f0*/  IMAD.IADD R18, R2, 0x1, -R3 ;  /* 0x0000000102127824 */ /* 0x000fe200078e0a03 */
[----:B---3--:R-:W-:Y:S01]  /*0700*/  ISETP.EQ.U32.AND P2, PT, R13, 0x1, PT ;  /* 0x000000010d00780c */ /* 0x008fe20003f42070 */
[----:B------:R-:W-:Y:S01]  /*0710*/  IMAD R4, R9, 0x4, R4 ;  /* 0x0000000409047824 */ /* 0x000fe200078e0204 */
[----:B------:R-:W-:Y:S01]  /*0720*/  VOTEU.ALL UP1, P0 ;  /* 0x00000000003f7886 */ /* 0x000fe20000020000 */
[----:B------:R-:W-:Y:S01]  /*0730*/  VOTEU.ALL UP3, P1 ;  /* 0x00000000003f7886 */ /* 0x000fe20000860000 */
[----:B------:R-:W-:Y:S01]  /*0740*/  VOTEU.ALL UP4, P1 ;  /* 0x00000000003f7886 */ /* 0x000fe20000880000 */
[----:B------:R-:W-:Y:S01]  /*0750*/  VOTEU.ALL UP5, P1 ;  /* 0x00000000003f7886 */ /* 0x000fe200008a0000 */
[----:B------:R-:W-:Y:S01]  /*0760*/  SHF.R.S32.HI R3, RZ, 0x1f, R4 ;  /* 0x0000001fff037819 */ /* 0x000fe20000011404 */
[----:B------:R-:W-:Y:S01]  /*0770*/  IMAD.MOV.U32 R13, RZ, RZ, 0x1 ;  /* 0x00000001ff0d7424 */ /* 0x000fe200078e00ff */
[----:B------:R-:W3:Y:S01]  /*0780*/  @!UP3 S2UR UR10, SR_CgaCtaId ;  /* 0x00000000000ab9c3 */ /* 0x000ee20000008800 */
[----:B-1----:R-:W-:Y:S01]  /*0790*/  IMAD.MOV R7, RZ, RZ, -R0 ;  /* 0x000000ffff077224 */ /* 0x002fe200078e0a00 */
[----:B------:R-:W-:Y:S01]  /*07a0*/  LEA.HI R3, R3, R4, RZ, 0x2 ;  /* 0x0000000403037211 */ /* 0x000fe200078f10ff */
[----:B------:R-:W-:Y:S01]  /*07b0*/  @!UP3 UMOV UR9, 0x400 ;  /* 0x000004000009b882 */ /* 0x000fe20000000000 */
[----:B------:R-:W-:Y:S01]  /*07c0*/  I2FP.F32.U32 R0, R16 ;  /* 0x0000001000007245 */ /* 0x000fe20000201000 */
[----:B----4-:R-:W-:Y:S01]  /*07d0*/  IMAD R24, R12, R7, UR13 ;  /* 0x0000000d0c187e24 */ /* 0x010fe2000f8e0207 */
[----:B------:R-:W-:Y:S01]  /*07e0*/  LOP3.LUT R7, R3, 0xfffffffc, RZ, 0xc0, !PT ;  /* 0xfffffffc03077812 */ /* 0x000fe200078ec0ff */
[----:B------:R-:W-:Y:S01]  /*07f0*/  IMAD.SHL.U32 R3, R4, 0x4, RZ ;  /* 0x0000000404037824 */ /* 0x000fe200078e00ff */
[----:B------:R-:W-:Y:S01]  /*0800*/  LOP3.LUT P0, RZ, R10, 0x7, RZ, 0xc0, !PT ;  /* 0x000000070aff7812 */ /* 0x000fe2000780c0ff */
[----:B------:R-:W-:Y:S01]  /*0810*/  FMUL R0, R0, UR5 ;  /* 0x0000000500007c20 */ /* 0x000fe20008400000 */
[----:B------:R-:W-:-:S04]  /*0820*/  @!UP2 UIADD3 UR4, -UR4, 0x100000, URZ ;  /* 0x001000000404a890 */ /* 0x000fc8000fffe13f */
[----:B------:R-:W-:Y:S02]  /*0830*/  @!UP2 USHF.L.U32 UR5, UR4, 0xb, URZ ;  /* 0x0000000b0405a899 */ /* 0x000fe4000800063f */
[----:B------:R-:W-:Y:S01]  /*0840*/  @!UP2 USHF.L.U32 UR4, UR4, 0x1, URZ ;  /* 0x000000010404a899 */ /* 0x000fe2000800063f */
[C---:B------:R-:W-:Y:S01]  /*0850*/  IMAD.IADD R7, R4.reuse, 0x1, -R7 ;  /* 0x0000000104077824 */ /* 0x040fe200078e0a07 */
[----:B------:R-:W-:Y:S01]  /*0860*/  LOP3.LUT R12, R4, 0xc, R3, 0x78, !PT ;  /* 0x0000000c040c7812 */ /* 0x000fe200078e7803 */
[----:B--2---:R-:W-:Y:S01]  /*0870*/  @!UP2 ULEA UR8, UR7, UR6, 0x18 ;  /* 0x000000060708a291 */ /* 0x004fe2000f8ec03f */
[----:B------:R-:W-:Y:S01]  /*0880*/  ISETP.GE.U32.AND P6, PT, R40, 0x2, PT ;  /* 0x000000022800780c */ /* 0x000fe20003fc6070 */
[----:B------:R-:W1:Y:S01]  /*0890*/  F2I.U32.TRUNC.NTZ R0, R0 ;  /* 0x0000000000007305 */ /* 0x000e62000020f000 */
[----:B------:R-:W-:Y:S01]  /*08a0*/  ISETP.NE.AND P4, PT, R7, R24, PT ;  /* 0x000000180700720c */ /* 0x000fe20003f85270 */
[----:B------:R-:W-:-:S04]  /*08b0*/  @!UP3 UIADD3 UR6, -UR12, 0x100000, URZ ;  /* 0x001000000c06b890 */ /* 0x000fc8000fffe13f */
[----:B------:R-:W-:Y:S02]  /*08c0*/  @!UP3 USHF.L.U32 UR7, UR6, 0xb, URZ ;  /* 0x0000000b0607b899 */ /* 0x000fe4000800063f */
[----:B------:R-:W-:Y:S01]  /*08d0*/  @!UP3 USHF.L.U32 UR6, UR6, 0x1, URZ ;  /* 0x000000010606b899 */ /* 0x000fe2000800063f */
[----:B------:R-:W-:Y:S01]  /*08e0*/  ISETP.LT.U32.AND P0, PT, R12, 0x8, !P0 ;  /* 0x000000080c00780c */ /* 0x000fe20004701070 */
[----:B------:R-:W-:Y:S01]  /*08f0*/  VOTEU.ALL UP2, P1 ;  /* 0x00000000003f7886 */ /* 0x000fe20000840000 */
[----:B------:R-:W-:Y:S02]  /*0900*/  R2UR UR11, R14 ;  /* 0x000000000e0b72ca */ /* 0x000fe400000e0000 */
[----:B------:R-:W-:Y:S01]  /*0910*/  ISETP.NE.AND P3, PT, R5, RZ, PT ;  /* 0x000000ff0500720c */ /* 0x000fe20003f65270 */
[----:B---3--:R-:W-:Y:S01]  /*0920*/  @!UP3 ULEA UR9, UR10, UR9, 0x18 ;  /* 0x000000090a09b291 */ /* 0x008fe2000f8ec03f */
[----:B------:R-:W2:Y:S02]  /*0930*/  FENCE.VIEW.ASYNC.S ;  /* 0x00000000000073c6 */ /* 0x000ea40000000000 */
[----:B--2---:R2:W3:Y:S01]  /*0940*/  @!UP0 SYNCS.EXCH.64 URZ, [UR8+0x110], UR4 ;  /* 0x00011004083f85b2 */ /* 0x0044e20008000100 */
[----:B------:R-:W-:Y:S01]  /*0950*/  VOTEU.ALL UP3, P1 ;  /* 0x00000000003f7886 */ /* 0x000fe20000860000 */
[----:B------:R-:W-:-:S02]  /*0960*/  ISETP.NE.AND P1, PT, R18, 0x3, PT ;  /* 0x000000031200780c */ /* 0x000fc40003f25270 */
[----:B------:R-:W-:Y:S01]  /*0970*/  @P4 SHF.R.S32.HI R3, RZ, 0x1f, R12 ;  /* 0x0000001fff034819 */ /* 0x000fe2000001140c */
[----:B-1----:R-:W-:Y:S01]  /*0980*/  IMAD.MOV R26, RZ, RZ, -R0 ;  /* 0x000000ffff1a7224 */ /* 0x002fe200078e0a00 */
[----:B------:R-:W-:Y:S02]  /*0990*/  ISETP.EQ.OR P1, PT, R18, RZ, !P1 ;  /* 0x000000ff1200720c */ /* 0x000fe40004f22670 */
[----:B------:R-:W-:Y:S01]  /*09a0*/  @P4 LEA.HI R3, R3, R12, RZ, 0x2 ;  /* 0x0000000c03034211 */ /* 0x000fe200078f10ff */
[----:B0-----:R-:W-:Y:S01]  /*09b0*/  IMAD R0, R25, R26, R16 ;  /* 0x0000001a19007224 */ /* 0x001fe200078e0210 */
[----:B------:R-:W-:Y:S02]  /*09c0*/  ISETP.EQ.AND P1, PT, R5, RZ, P1 ;  /* 0x000000ff0500720c */ /* 0x000fe40000f22270 */
[----:B------:R-:W-:Y:S02]  /*09d0*/  @P4 SHF.R.S32.HI R3, RZ, 0x2, R3 ;  /* 0x00000002ff034819 */ /* 0x000fe40000011403 */
[----:B------:R-:W-:Y:S01]  /*09e0*/  SEL R7, RZ, 0x1, !P1 ;  /* 0x00000001ff077807 */ /* 0x000fe20004800000 */
[----:B------:R2:W0:Y:S01]  /*09f0*/  @!UP1 SYNCS.EXCH.64 URZ, [UR8+0x118], UR4 ;  /* 0x00011804083f95b2 */ /* 0x0004220008000100 */
[----:B------:R-:W-:Y:S01]  /*0a00*/  @P4 ISETP.NE.AND P5, PT, R3, R0, PT ;  /* 0x000000000300420c */ /* 0x000fe20003fa5270 */
[----:B------:R-:W-:Y:S01]  /*0a10*/  NOP ;  /* 0x0000000000007918 */ /* 0x000fe20000000000 */
[----:B------:R-:W-:-:S02]  /*0a20*/  SEL R0, RZ, 0x1, !P0 ;  /* 0x00000001ff007807 */ /* 0x000fc40004000000 */
[----:B------:R-:W-:Y:S02]  /*0a30*/  @P4 SEL R13, RZ, 0x1, P5 ;  /* 0x00000001ff0d4807 */ /* 0x000fe40002800000 */
[----:B------:R-:W-:Y:S02]  /*0a40*/  SEL R7, R7, 0x2, P6 ;  /* 0x0000000207077807 */ /* 0x000fe40003000000 */
[----:B------:R-:W-:Y:S01]  /*0a50*/  LOP3.LUT R13, R13, R0, RZ, 0xc0, !PT ;  /* 0x000000000d0d7212 */ /* 0x000fe200078ec0ff */
[----:B------:R2:W1:Y:S01]  /*0a60*/  @!UP2 SYNCS.EXCH.64 URZ, [UR9+0xf0], UR6 ;  /* 0x0000f006093fa5b2 */ /* 0x0004620008000100 */
[----:B------:R2:W4:Y:S01]  /*0a70*/  @!UP3 SYNCS.EXCH.64 URZ, [UR9+0xf8], UR6 ;  /* 0x0000f806093fb5b2 */ /* 0x0005220008000100 */
[----:B------:R2:W0:Y:S01]  /*0a80*/  @!UP4 SYNCS.EXCH.64 URZ, [UR9+0x100], UR6 ;  /* 0x00010006093fc5b2 */ /* 0x0004220008000100 */
[----:B------:R2:W0:Y:S01]  /*0a90*/  @!UP5 SYNCS.EXCH.64 URZ, [UR9+0x108], UR6 ;  /* 0x00010806093fd5b2 */ /* 0x0004220008000100 */
[----:B------:R-:W-:Y:S01]  /*0aa0*/  NOP ;  /* 0x0000000000007918 */ /* 0x000fe20000000000 */
[----:B--23--:R-:W-:Y:S05]  /*0ab0*/  @!P2 BRA `(.L_x_4) ;  /* 0x000000000008a947 */ /* 0x00cfea0003800000 */
[----:B01--4-:R-:W-:Y:S01]  /*0ac0*/  UCGABAR_ARV ;  /* 0x00000000000079c7 */ /* 0x013fe20008000000 */
[----:B------:R-:W-:Y:S05]  /*0ad0*/  BRA `(.L_x_5) ;  /* 0x0000000000047947 */ /* 0x000fea0003800000 */
.L_x_4:
[----:B01--4-:R-:W-:Y:S01]  /*0ae0*/  NOP ;  /* 0x0000000000007918 */ /* 0x013fe20000000000 */
.L_x_5:
[----:B------:R-:W-:Y:S01]  /*0af0*/  ULDC.64 UR4, c[0x0][0x598] ;  /* 0x0001660000047ab9 */ /* 0x000fe20000000a00 */
[----:B------:R-:W-:Y:S01]  /*0b00*/  ULDC.64 UR20, c[0x0][0x208] ;  /* 0x0000820000147ab9 */ /* 0x000fe20000000a00 */
[----:B------:R-:W-:-:S04]  /*0b10*/  ISETP.NE.U32.AND P0, PT, RZ, UR4, PT ;  /* 0x00000004ff007c0c */ /* 0x000fc8000bf05070 */
[----:B------:R-:W-:-:S13]  /*0b20*/  ISETP.NE.AND.EX P0, PT, RZ, UR5, PT, P0 ;  /* 0x00000005ff007c0c */ /* 0x000fda000bf05300 */
[----:B------:R-:W-:Y:S05]  /*0b30*/  @!P0 BRA `(.L_x_6) ;  /* 0x00000000001c8947 */ /* 0x000fea0003800000 */
[----:B------:R-:W0:Y:S02]  /*0b40*/  LDC.64 R2, c[0x0][0x598] ;  /* 0x00016600ff027b82 */ /* 0x000e240000000a00 */
[----:B0-----:R-:W2:Y:S02]  /*0b50*/  LDG.E.64 R2, desc[UR20][R2.64] ;  /* 0x0000001402027981 */ /* 0x001ea4000c1e1b00 */
[----:B--2---:R-:W-:-:S04]  /*0b60*/  ISETP.NE.U32.AND P0, PT, R2, RZ, PT ;  /* 0x000000ff0200720c */ /* 0x004fc80003f05070 */
[----:B------:R-:W-:-:S13]  /*0b70*/  ISETP.NE.AND.EX P0, PT, R3, RZ, PT, P0 ;  /* 0x000000ff0300720c */ /* 0x000fda0003f05300 */
[----:B------:R-:W-:Y:S05]  /*0b80*/  @!P0 BRA `(.L_x_6) ;  /* 0x0000000000088947 */ /* 0x000fea0003800000 */
[----:B------:R0:W5:Y:S01]  /*0b90*/  LD.E R14, desc[UR20][R2.64] ;  /* 0x00000014020e7980 */ /* 0x000162000c101900 */
[----:B------:R-:W-:Y:S05]  /*0ba0*/  BRA `(.L_x_7) ;  /* 0x0000000000207947 */ /* 0x000fea0003800000 */
.L_x_6:
[----:B------:R-:W-:Y:S02]  /*0bb0*/  ULDC.64 UR4, c[0x0][0x588] ;  /* 0x0001620000047ab9 */ /* 0x000fe40000000a00 */
[----:B------:R-:W-:-:S04]  /*0bc0*/  ISETP.NE.U32.AND P0, PT, RZ, UR4, PT ;  /* 0x00000004ff007c0c */ /* 0x000fc8000bf05070 */
[----:B------:R-:W-:-:S13]  /*0bd0*/  ISETP.NE.AND.EX P0, PT, RZ, UR5, PT, P0 ;  /* 0x00000005ff007c0c */ /* 0x000fda000bf05300 */
[----:B------:R-:W-:Y:S05]  /*0be0*/  @!P0 BRA `(.L_x_8) ;  /* 0x00000000000c8947 */ /* 0x000fea0003800000 */
[----:B------:R-:W0:Y:S02]  /*0bf0*/  LDC.64 R14, c[0x0][0x588] ;  /* 0x00016200ff0e7b82 */ /* 0x000e240000000a00 */
[----:B0-----:R1:W5:Y:S01]  /*0c00*/  LDG.E R14, desc[UR20][R14.64] ;  /* 0x000000140e0e7981 */ /* 0x001362000c1e1900 */
[----:B------:R-:W-:Y:S05]  /*0c10*/  BRA `(.L_x_7) ;  /* 0x0000000000047947 */ /* 0x000fea0003800000 */
.L_x_8:
[----:B------:R-:W2:Y:S02]  /*0c20*/  LDC R14, c[0x0][0x580] ;  /* 0x00016000ff0e7b82 */ /* 0x000ea40000000800 */
.L_x_7:
[----:B------:R-:W-:Y:S02]  /*0c30*/  ULDC.64 UR4, c[0x0][0x5a0] ;  /* 0x0001680000047ab9 */ /* 0x000fe40000000a00 */
[----:B------:R-:W-:-:S04]  /*0c40*/  ISETP.NE.U32.AND P0, PT, RZ, UR4, PT ;  /* 0x00000004ff007c0c */ /* 0x000fc8000bf05070 */
[----:B------:R-:W-:-:S13]  /*0c50*/  ISETP.NE.AND.EX P0, PT, RZ, UR5, PT, P0 ;  /* 0x00000005ff007c0c */ /* 0x000fda000bf05300 */
[----:B------:R-:W-:Y:S05]  /*0c60*/  @!P0 BRA `(.L_x_9) ;  /* 0x00000000001c8947 */ /* 0x000fea0003800000 */
[----:B0-----:R-:W0:Y:S02]  /*0c70*/  LDC.64 R2, c[0x0][0x5a0] ;  /* 0x00016800ff027b82 */ /* 0x001e240000000a00 */
[----:B0-----:R-:W3:Y:S02]  /*0c80*/  LDG.E.64 R2, desc[UR20][R2.64] ;  /* 0x0000001402027981 */ /* 0x001ee4000c1e1b00 */
[----:B---3--:R-:W-:-:S04]  /*0c90*/  ISETP.NE.U32.AND P0, PT, R2, RZ, PT ;  /* 0x000000ff0200720c */ /* 0x008fc80003f05070 */
[----:B------:R-:W-:-:S13]  /*0ca0*/  ISETP.NE.AND.EX P0, PT, R3, RZ, PT, P0 ;  /* 0x000000ff0300720c */ /* 0x000fda0003f05300 */
[----:B------:R-:W-:Y:S05]  /*0cb0*/  @!P0 BRA `(.L_x_9) ;  /* 0x0000000000088947 */ /* 0x000fea0003800000 */
[----:B-1----:R0:W5:Y:S01]  /*0cc0*/  LD.E R15, desc[UR20][R2.64] ;  /* 0x00000014020f7980 */ /* 0x002162000c101900 */
[----:B------:R-:W-:Y:S05]  /*0cd0*/  BRA `(.L_x_10) ;  /* 0x0000000000207947 */ /* 0x000fea0003800000 */
.L_x_9:
[----:B------:R-:W-:Y:S02]  /*0ce0*/  ULDC.64 UR4, c[0x0][0x590] ;  /* 0x0001640000047ab9 */ /* 0x000fe40000000a00 */
[----:B------:R-:W-:-:S04]  /*0cf0*/  ISETP.NE.U32.AND P0, PT, RZ, UR4, PT ;  /* 0x00000004ff007c0c */ /* 0x000fc8000bf05070 */
[----:B------:R-:W-:-:S13]  /*0d00*/  ISETP.NE.AND.EX P0, PT, RZ, UR5, PT, P0 ;  /* 0x00000005ff007c0c */ /* 0x000fda000bf05300 */
[----:B------:R-:W-:Y:S05]  /*0d10*/  @!P0 BRA `(.L_x_11) ;  /* 0x00000000000c8947 */ /* 0x000fea0003800000 */
[----:B0-----:R-:W1:Y:S02]  /*0d20*/  LDC.64 R2, c[0x0][0x590] ;  /* 0x00016400ff027b82 */ /* 0x001e640000000a00 */
[----:B-1----:R1:W5:Y:S01]  /*0d30*/  LDG.E R15, desc[UR20][R2.64] ;  /* 0x00000014020f7981 */ /* 0x002362000c1e1900 */
[----:B------:R-:W-:Y:S05]  /*0d40*/  BRA `(.L_x_10) ;  /* 0x0000000000047947 */ /* 0x000fea0003800000 */
.L_x_11:
[----:B-1----:R-:W3:Y:S02]  /*0d50*/  LDC R15, c[0x0][0x584] ;  /* 0x00016100ff0f7b82 */ /* 0x002ee40000000800 */
.L_x_10:
[----:B------:R-:W4:Y:S01]  /*0d60*/  LDC R0, c[0x0][0x65c] ;  /* 0x00019700ff007b82 */ /* 0x000f220000000800 */
[----:B------:R-:W-:Y:S01]  /*0d70*/  ULDC UR8, c[0x0][0x28c] ;  /* 0x0000a30000087ab9 */ /* 0x000fe20000000800 */
[----:B------:R-:W-:Y:S01]  /*0d80*/  ISETP.NE.AND P0, PT, R5, 0x2, PT ;  /* 0x000000020500780c */ /* 0x000fe20003f05270 */
[----:B------:R-:W-:Y:S01]  /*0d90*/  UIADD3 UR8, UR8, 0x7f, URZ ;  /* 0x0000007f08087890 */ /* 0x000fe2000fffe03f */
[----:B------:R-:W-:Y:S01]  /*0da0*/  IMAD.U32 R4, RZ, RZ, UR13 ;  /* 0x0000000dff047e24 */ /* 0x000fe2000f8e00ff */
[----:B------:R-:W-:Y:S01]  /*0db0*/  UMOV UR5, URZ ;  /* 0x0000003f00057c82 */ /* 0x000fe20008000000 */
[----:B------:R-:W-:Y:S01]  /*0dc0*/  UMOV UR4, URZ ;  /* 0x0000003f00047c82 */ /* 0x000fe20008000000 */
[----:B------:R-:W-:-:S04]  /*0dd0*/  USHF.R.S32.HI UR9, URZ, 0x1f, UR8 ;  /* 0x0000001f3f097899 */ /* 0x000fc80008011408 */
[----:B------:R-:W-:Y:S01]  /*0de0*/  ULEA.HI UR9, UR9, UR8, URZ, 0x7 ;  /* 0x0000000809097291 */ /* 0x000fe2000f8f383f */
[----:B----4-:R-:W-:-:S13]  /*0df0*/  ISETP.NE.AND P4, PT, R0, 0x1, PT ;  /* 0x000000010000780c */ /* 0x010fda0003f85270 */
[----:B01----:R-:W0:Y:S01]  /*0e00*/  @P4 LDC R3, c[0x0][0x10] ;  /* 0x00000400ff034b82 */ /* 0x003e220000000800 */
[----:B------:R-:W-:Y:S02]  /*0e10*/  @P4 IMAD.MOV.U32 R17, RZ, RZ, RZ ;  /* 0x000000ffff114224 */ /* 0x000fe400078e00ff */
[----:B------:R-:W-:-:S05]  /*0e20*/  @P4 IMAD.MOV.U32 R5, RZ, RZ, RZ ;  /* 0x000000ffff054224 */ /* 0x000fca00078e00ff */
[----:B------:R-:W1:Y:S01]  /*0e30*/  @!P4 LDC R9, c[0x0][0xc] ;  /* 0x00000300ff09cb82 */ /* 0x000e620000000800 */
[----:B------:R-:W-:Y:S01]  /*0e40*/  ULDC UR6, c[0x0][0xc] ;  /* 0x0000030000067ab9 */ /* 0x000fe20000000800 */
[----:B------:R-:W-:Y:S02]  /*0e50*/  ULDC UR7, c[0x0][0x10] ;  /* 0x0000040000077ab9 */ /* 0x000fe40000000800 */
[----:B------:R-:W-:-:S04]  /*0e60*/  UIMAD.WIDE.U32 UR6, UR6, UR7, URZ ;  /* 0x00000007060672a5 */ /* 0x000fc8000f8e003f */
[----:B------:R-:W4:Y:S01]  /*0e70*/  LDC R8, c[0x0][0x14] ;  /* 0x00000500ff087b82 */ /* 0x000f220000000800 */
[----:B0-----:R-:W-:Y:S01]  /*0e80*/  @P4 IMAD.WIDE.U32 R2, R3, UR13, R16 ;  /* 0x0000000d03024c25 */ /* 0x001fe2000f8e0010 */
[----:B------:R-:W-:-:S03]  /*0e90*/  USHF.R.S32.HI UR13, URZ, 0x7, UR9 ;  /* 0x000000073f0d7899 */ /* 0x000fc60008011409 */
[----:B------:R-:W-:Y:S02]  /*0ea0*/  @P4 IMAD.IADD R3, R3, 0x1, R5 ;  /* 0x0000000103034824 */ /* 0x000fe400078e0205 */
[----:B------:R-:W-:Y:S02]  /*0eb0*/  IMAD.MOV.U32 R5, RZ, RZ, RZ ;  /* 0x000000ffff057224 */ /* 0x000fe400078e00ff */
[----:B-1----:R-:W-:-:S04]  /*0ec0*/  @!P4 IMAD.WIDE.U32 R4, R16, R9, R4 ;  /* 0x000000091004c225 */ /* 0x002fc800078e0004 */
[----:B------:R-:W-:Y:S02]  /*0ed0*/  @!P4 IMAD.MOV.U32 R2, RZ, RZ, R4 ;  /* 0x000000ffff02c224 */ /* 0x000fe400078e0004 */
[C---:B----4-:R-:W-:Y:S02]  /*0ee0*/  IMAD R21, R8.reuse, UR7, RZ ;  /* 0x0000000708157c24 */ /* 0x050fe4000f8e02ff */
[----:B------:R-:W-:Y:S01]  /*0ef0*/  IMAD.WIDE.U32 R8, R8, UR6, RZ ;  /* 0x0000000608087c25 */ /* 0x000fe2000f8e00ff */
[----:B------:R-:W-:-:S03]  /*0f00*/  ULDC.64 UR6, c[0x0][0x650] ;  /* 0x0001940000067ab9 */ /* 0x000fc60000000a00 */
[----:B------:R-:W-:Y:S02]  /*0f10*/  @!P4 IMAD.MOV.U32 R3, RZ, RZ, R5 ;  /* 0x000000ffff03c224 */ /* 0x000fe400078e0005 */
[----:B------:R-:W-:Y:S01]  /*0f20*/  IMAD.IADD R0, R9, 0x1, R21 ;  /* 0x0000000109007824 */ /* 0x000fe200078e0215 */
[----:B------:R-:W-:Y:S06]  /*0f30*/  @P0 BRA `(.L_x_12) ;  /* 0x0000000000240947 */ /* 0x000fec0003800000 */
[----:B------:R-:W-:Y:S01]  /*0f40*/  USHF.R.U32.HI UR4, URZ, 0x1, UR13 ;  /* 0x000000013f047899 */ /* 0x000fe2000801160d */
[----:B------:R-:W-:Y:S01]  /*0f50*/  IADD3 R2, P0, R2, R8, RZ ;  /* 0x0000000802027210 */ /* 0x000fe20007f1e0ff */
[----:B------:R-:W-:Y:S02]  /*0f60*/  UISETP.GE.U32.AND UP0, UPT, UR13, 0xe, UPT ;  /* 0x0000000e0d00788c */ /* 0x000fe4000bf06070 */
[----:B------:R-:W-:Y:S02]  /*0f70*/  UIMAD.WIDE.U32 UR4, UR4, -0x6db6db6d, URZ ;  /* 0x92492493040478a5 */ /* 0x000fe4000f8e003f */
[----:B------:R-:W-:Y:S02]  /*0f80*/  IMAD.X R3, R0, 0x1, R3, P0 ;  /* 0x0000000100037824 */ /* 0x000fe400000e0603 */
[----:B------:R-:W-:-:S03]  /*0f90*/  USHF.R.U32.HI UR5, URZ, 0x2, UR5 ;  /* 0x000000023f057899 */ /* 0x000fc60008011605 */
[----:B------:R-:W-:Y:S02]  /*0fa0*/  UMOV UR4, URZ ;  /* 0x0000003f00047c82 */ /* 0x000fe40008000000 */
[----:B------:R-:W-:Y:S02]  /*0fb0*/  @UP0 ULOP3.LUT UR4, UR5, 0x1, URZ, 0xc0, !UPT ;  /* 0x0000000105040892 */ /* 0x000fe4000f8ec03f */
[----:B------:R-:W-:-:S12]  /*0fc0*/  UIMAD UR5, UR5, -0xe, UR13 ;  /* 0xfffffff2050578a4 */ /* 0x000fd8000f8e020d */
.L_x_12:
[----:B------:R-:W-:Y:S01]  /*0fd0*/  ISETP.GE.U32.AND P0, PT, R2, UR6, PT ;  /* 0x0000000602007c0c */ /* 0x000fe2000bf06070 */
[----:B------:R-:W-:Y:S01]  /*0fe0*/  IMAD.MOV.U32 R6, RZ, RZ, -0x1 ;  /* 0xffffffffff067424 */ /* 0x000fe200078e00ff */
[----:B------:R-:W-:Y:S01]  /*0ff0*/  PRMT R20, RZ, 0x7610, R20 ;  /* 0x00007610ff147816 */ /* 0x000fe20000000014 */
[----:B------:R-:W-:Y:S01]  /*1000*/  IMAD.MOV.U32 R4, RZ, RZ, -0x1 ;  /* 0xffffffffff047424 */ /* 0x000fe200078e00ff */
[----:B------:R-:W-:Y:S01]  /*1010*/  ISETP.GE.U32.AND.EX P0, PT, R3, UR7, PT, P0 ;  /* 0x0000000703007c0c */ /* 0x000fe2000bf06100 */
[----:B------:R-:W-:-:S12]  /*1020*/  IMAD.MOV.U32 R5, RZ, RZ, -0x1 ;  /* 0xffffffffff057424 */ /* 0x000fd800078e00ff */
[----:B------:R-:W-:Y:S05]  /*1030*/  @P0 BRA `(.L_x_13) ;  /* 0x0000000400240947 */ /* 0x000fea0003800000 */
[----:B------:R-:W0:Y:S01]  /*1040*/  LDC.64 R28, c[0x0][0x628] ;  /* 0x00018a00ff1c7b82 */ /* 0x000e220000000a00 */
[----:B------:R-:W-:Y:S02]  /*1050*/  IMAD.MOV.U32 R4, RZ, RZ, R2 ;  /* 0x000000ffff047224 */ /* 0x000fe400078e0002 */
[----:B------:R-:W-:-:S05]  /*1060*/  IMAD.MOV.U32 R5, RZ, RZ, R3 ;  /* 0x000000ffff057224 */ /* 0x000fca00078e0003 */
[----:B------:R-:W1:Y:S08]  /*1070*/  LDC R6, c[0x0][0x630] ;  /* 0x00018c00ff067b82 */ /* 0x000e700000000800 */
[----:B------:R-:W4:Y:S01]  /*1080*/  LDC.64 R30, c[0x0][0x620] ;  /* 0x00018800ff1e7b82 */ /* 0x000f220000000a00 */
[----:B0-----:R-:W-:-:S04]  /*1090*/  ISETP.NE.U32.AND P0, PT, R28, RZ, PT ;  /* 0x000000ff1c00720c */ /* 0x001fc80003f05070 */
[----:B------:R-:W-:-:S13]  /*10a0*/  ISETP.NE.AND.EX P0, PT, R29, RZ, PT, P0 ;  /* 0x000000ff1d00720c */ /* 0x000fda0003f05300 */
[----:B-1--4-:R-:W-:Y:S05]  /*10b0*/  @!P0 BRA `(.L_x_14) ;  /* 0x0000000000288947 */ /* 0x012fea0003800000 */
[----:B------:R-:W0:Y:S02]  /*10c0*/  LDC R23, c[0x0][0x634] ;  /* 0x00018d00ff177b82 */ /* 0x000e240000000800 */
[----:B0-----:R-:W-:-:S05]  /*10d0*/  IADD3 R23, P0, R2, R23, RZ ;  /* 0x0000001702177210 */ /* 0x001fca0007f1e0ff */
[----:B------:R-:W-:-:S04]  /*10e0*/  IMAD.X R27, RZ, RZ, R3, P0 ;  /* 0x000000ffff1b7224 */ /* 0x000fc800000e0603 */
[----:B------:R-:W-:-:S04]  /*10f0*/  IMAD.WIDE.U32 R4, R27, R28, RZ ;  /* 0x0000001c1b047225 */ /* 0x000fc800078e00ff */
[----:B------:R-:W-:-:S04]  /*1100*/  IMAD.WIDE.U32 R20, P0, R23, R29, R4 ;  /* 0x0000001d17147225 */ /* 0x000fc80007800004 */
[----:B------:R-:W-:-:S04]  /*1110*/  IMAD.WIDE.U32 R4, R23, R28, RZ ;  /* 0x0000001c17047225 */ /* 0x000fc800078e00ff */
[----:B------:R-:W-:Y:S01]  /*1120*/  IMAD.X R23, RZ, RZ, RZ, P0 ;  /* 0x000000ffff177224 */ /* 0x000fe200000e06ff */
[----:B------:R-:W-:Y:S01]  /*1130*/  IADD3 RZ, P0, R5, R20, RZ ;  /* 0x0000001405ff7210 */ /* 0x000fe20007f1e0ff */
[----:B------:R-:W-:-:S04]  /*1140*/  IMAD.MOV.U32 R22, RZ, RZ, R21 ;  /* 0x000000ffff167224 */ /* 0x000fc800078e0015 */
[----:B------:R-:W-:-:S08]  /*1150*/  IMAD.WIDE.U32.X R4, R27, R29, R22, P0 ;  /* 0x0000001d1b047225 */ /* 0x000fd000000e0416 */
.L_x_14:
[----:B------:R-:W0:Y:S01]  /*1160*/  LDC.64 R32, c[0x0][0x640] ;  /* 0x00019000ff207b82 */ /* 0x000e220000000a00 */
[-CC-:B------:R-:W-:Y:S01]  /*1170*/  SHF.R.U64 R36, R4, R6.reuse, R5.reuse ;  /* 0x0000000604247219 */ /* 0x180fe20000001205 */
[----:B------:R-:W-:Y:S01]  /*1180*/  IMAD.MOV.U32 R37, RZ, RZ, 0x1 ;  /* 0x00000001ff257424 */ /* 0x000fe200078e00ff */
[----:B------:R-:W-:Y:S02]  /*1190*/  SHF.R.U32.HI R4, RZ, R6, R5 ;  /* 0x00000006ff047219 */ /* 0x000fe40000011605 */
[----:B------:R-:W-:-:S03]  /*11a0*/  IADD3 R21, P0, RZ, -R36, RZ ;  /* 0x80000024ff157210 */ /* 0x000fc60007f1e0ff */
[----:B------:R-:W1:Y:S02]  /*11b0*/  LDC R20, c[0x0][0x618] ;  /* 0x00018600ff147b82 */ /* 0x000e640000000800 */
[----:B------:R-:W-:-:S04]  /*11c0*/  IMAD.X R5, RZ, RZ, ~R4, P0 ;  /* 0x000000ffff057224 */ /* 0x000fc800000e0e04 */
[-C--:B------:R-:W-:Y:S02]  /*11d0*/  IMAD R6, R5, R30.reuse, RZ ;  /* 0x0000001e05067224 */ /* 0x080fe400078e02ff */
[----:B------:R-:W4:Y:S01]  /*11e0*/  LDC R23, c[0x0][0x608] ;  /* 0x00018200ff177b82 */ /* 0x000f220000000800 */
[----:B------:R-:W-:-:S04]  /*11f0*/  IMAD.WIDE.U32 R4, R21, R30, R2 ;  /* 0x0000001e15047225 */ /* 0x000fc800078e0002 */
[----:B------:R-:W-:-:S03]  /*1200*/  IMAD R21, R21, R31, R6 ;  /* 0x0000001f15157224 */ /* 0x000fc600078e0206 */
[----:B------:R-:W2:Y:S01]  /*1210*/  LDC R28, c[0x0][0x658] ;  /* 0x00019600ff1c7b82 */ /* 0x000ea20000000800 */
[----:B------:R-:W-:Y:S01]  /*1220*/  IMAD.IADD R5, R5, 0x1, R21 ;  /* 0x0000000105057824 */ /* 0x000fe200078e0215 */
[----:B0-----:R-:W-:Y:S01]  /*1230*/  ISETP.NE.U32.AND P0, PT, R32, RZ, PT ;  /* 0x000000ff2000720c */ /* 0x001fe20003f05070 */
[----:B------:R-:W-:-:S03]  /*1240*/  IMAD.MOV.U32 R21, RZ, RZ, -0x1 ;  /* 0xffffffffff157424 */ /* 0x000fc600078e00ff */
[----:B------:R-:W-:Y:S02]  /*1250*/  ISETP.NE.AND.EX P0, PT, R33, RZ, PT, P0 ;  /* 0x000000ff2100720c */ /* 0x000fe40003f05300 */
[----:B------:R-:W0:Y:S01]  /*1260*/  LDC R31, c[0x0][0x600] ;  /* 0x00018000ff1f7b82 */ /* 0x000e220000000800 */
[-CC-:B-1----:R-:W-:Y:S02]  /*1270*/  SHF.R.U64 R29, R4, R20.reuse, R5.reuse ;  /* 0x00000014041d7219 */ /* 0x182fe40000001205 */
[----:B------:R-:W-:-:S05]  /*1280*/  SHF.R.U32.HI R4, RZ, R20, R5 ;  /* 0x00000014ff047219 */ /* 0x000fca0000011605 */
[----:B------:R-:W1:Y:S01]  /*1290*/  LDC R30, c[0x0][0x648] ;  /* 0x00019200ff1e7b82 */ /* 0x000e620000000800 */
[-CC-:B----4-:R-:W-:Y:S02]  /*12a0*/  SHF.R.U64 R39, R29, R23.reuse, R4.reuse ;  /* 0x000000171d277219 */ /* 0x190fe40000001204 */
[----:B------:R-:W-:-:S05]  /*12b0*/  SHF.R.U32.HI R5, RZ, R23, R4 ;  /* 0x00000017ff057219 */ /* 0x000fca0000011604 */
[----:B------:R-:W4:Y:S01]  /*12c0*/  LDC R35, c[0x0][0x638] ;  /* 0x00018e00ff237b82 */ /* 0x000f220000000800 */
[-C--:B--2---:R-:W-:Y:S02]  /*12d0*/  SHF.L.U32 R4, R21, R28.reuse, RZ ;  /* 0x0000001c15047219 */ /* 0x084fe400000006ff */
[--C-:B------:R-:W-:Y:S02]  /*12e0*/  SHF.R.U64 R38, R39, R28, R5.reuse ;  /* 0x0000001c27267219 */ /* 0x100fe40000001205 */
[----:B------:R-:W-:Y:S02]  /*12f0*/  LOP3.LUT R6, RZ, R4, RZ, 0x33, !PT ;  /* 0x00000004ff067212 */ /* 0x000fe400078e33ff */
[----:B------:R-:W-:Y:S01]  /*1300*/  SHF.R.U32.HI R5, RZ, R28, R5 ;  /* 0x0000001cff057219 */ /* 0x000fe20000011605 */
[----:B------:R-:W2:Y:S01]  /*1310*/  LDC R34, c[0x0][0x610] ;  /* 0x00018400ff227b82 */ /* 0x000ea20000000800 */
[----:B------:R-:W-:Y:S01]  /*1320*/  IMAD.MOV.U32 R4, RZ, RZ, R38 ;  /* 0x000000ffff047224 */ /* 0x000fe200078e0026 */
[----:B------:R-:W-:Y:S06]  /*1330*/  @!P0 BRA `(.L_x_15) ;  /* 0x0000000000288947 */ /* 0x000fec0003800000 */
[----:B------:R-:W3:Y:S02]  /*1340*/  LDC R23, c[0x0][0x64c] ;  /* 0x00019300ff177b82 */ /* 0x000ee40000000800 */
[----:B---3--:R-:W-:-:S05]  /*1350*/  IADD3 R23, P0, R38, R23, RZ ;  /* 0x0000001726177210 */ /* 0x008fca0007f1e0ff */
        /* <DEDUP_REMOVED lines=8> */
.L_x_15:
[----:B-1----:R-:W-:Y:S01]  /*13e0*/  SHF.R.U64 R17, R4, R30, R5 ;  /* 0x0000001e04117219 */ /* 0x002fe20000001205 */
[----:B------:R-:W-:Y:S01]  /*13f0*/  @P4 IMAD R24, R25, R26, R16 ;  /* 0x0000001a19184224 */ /* 0x000fe200078e0210 */
[----:B------:R-:W-:Y:S01]  /*1400*/  LOP3.LUT R5, R39, R6, RZ, 0xc0, !PT ;  /* 0x0000000627057212 */ /* 0x000fe200078ec0ff */
[----:B0-----:R-:W-:Y:S01]  /*1410*/  VIADD R6, R31, 0xffffffff ;  /* 0xffffffff1f067836 */ /* 0x001fe20000000000 */
[----:B------:R-:W-:Y:S01]  /*1420*/  SHF.L.U32 R4, R37, R28, RZ ;  /* 0x0000001c25047219 */ /* 0x000fe200000006ff */
[----:B------:R-:W-:-:S03]  /*1430*/  IMAD.MOV R20, RZ, RZ, -R17 ;  /* 0x000000ffff147224 */ /* 0x000fc600078e0a11 */
[----:B------:R-:W-:Y:S01]  /*1440*/  LOP3.LUT R29, R29, R6, RZ, 0xc0, !PT ;  /* 0x000000061d1d7212 */ /* 0x000fe200078ec0ff */
[----:B------:R-:W-:Y:S02]  /*1450*/  IMAD R5, R4, R17, R5 ;  /* 0x0000001104057224 */ /* 0x000fe400078e0205 */
[----:B----4-:R-:W-:Y:S02]  /*1460*/  IMAD R4, R20, R35, R38 ;  /* 0x0000002314047224 */ /* 0x010fe400078e0226 */
[----:B--2---:R-:W-:Y:S02]  /*1470*/  IMAD R6, R5, R34, R24 ;  /* 0x0000002205067224 */ /* 0x004fe400078e0218 */
[----:B------:R-:W-:Y:S02]  /*1480*/  IMAD R5, R4, R31, R29 ;  /* 0x0000001f04057224 */ /* 0x000fe400078e021d */
[----:B------:R-:W-:-:S03]  /*1490*/  IMAD.MOV.U32 R20, RZ, RZ, 0x1 ;  /* 0x00000001ff147424 */ /* 0x000fc600078e00ff */
[----:B------:R-:W-:Y:S02]  /*14a0*/  SEL R4, R5, R6, !P4 ;  /* 0x0000000605047207 */ /* 0x000fe40006000000 */
[----:B------:R-:W-:Y:S01]  /*14b0*/  SEL R6, R6, R5, !P4 ;  /* 0x0000000506067207 */ /* 0x000fe20006000000 */
[----:B------:R-:W-:-:S07]  /*14c0*/  IMAD.MOV.U32 R5, RZ, RZ, R36 ;  /* 0x000000ffff057224 */ /* 0x000fce00078e0024 */
.L_x_13:
[----:B------:R-:W-:Y:S05]  /*14d0*/  @!P2 BRA `(.L_x_16) ;  /* 0x00000000000ca947 */ /* 0x000fea0003800000 */
[----:B------:R-:W-:Y:S01]  /*14e0*/  UCGABAR_WAIT ;  /* 0x0000000000007dc7 */ /* 0x000fe20008000000 */
[----:B------:R-:W-:Y:S01]  /*14f0*/  CCTL.IVALL ;  /* 0x00000000ff00798f */ /* 0x000fe20002000000 */
[----:B------:R-:W-:Y:S05]  /*1500*/  BRA `(.L_x_17) ;  /* 0x0000000000047947 */ /* 0x000fea0003800000 */
.L_x_16:
[----:B------:R-:W-:Y:S06]  /*1510*/  BAR.SYNC.DEFER_BLOCKING 0x0 ;  /* 0x0000000000007b1d */ /* 0x000fec0000010000 */
.L_x_17:
[----:B------:R-:W-:Y:S05]  /*1520*/  @!P3 BRA `(.L_x_18) ;  /* 0x00000044005cb947 */ /* 0x000fea0003800000 */
[----:B------:R-:W-:-:S13]  /*1530*/  ISETP.GT.U32.AND P0, PT, R40, 0x1, PT ;  /* 0x000000012800780c */ /* 0x000fda0003f04070 */
[----:B------:R-:W-:Y:S05]  /*1540*/  @P0 EXIT ;  /* 0x000000000000094d */ /* 0x000fea0003800000 */
.L_x_19:
[----:B------:R-:W-:-:S08]  /*1550*/  NOP ;  /* 0x0000000000007918 */ /* 0x000fd00000000000 */
[----:B------:R-:W0:Y:S02]  /*1560*/  USETMAXREG.TRY_ALLOC.CTAPOOL UP0, 0xe8 ;  /* 0x000000e8000079c8 */ /* 0x000e240008000600 */
[----:B0-----:R-:W-:-:S13]  /*1570*/  PLOP3.LUT P0, PT, PT, PT, UP0, 0x80, 0x0 ;  /* 0x000000000000781c */ /* 0x001fda0003f0f008 */
[----:B------:R-:W-:Y:S05]  /*1580*/  @!P0 BRA `(.L_x_19) ;  /* 0xfffffffc00f08947 */ /* 0x000fea000383ffff */
[----:B------:R-:W-:-:S13]  /*1590*/  LOP3.LUT P0, RZ, R20, 0xff, RZ, 0xc0, !PT ;  /* 0x000000ff14ff7812 */ /* 0x000fda000780c0ff */
[----:B------:R-:W-:Y:S05]  /*15a0*/  @!P0 EXIT ;  /* 0x000000000000894d */ /* 0x000fea0003800000 */
[----:B------:R-:W0:Y:S01]  /*15b0*/  S2UR UR6, SR_CgaCtaId ;  /* 0x00000000000679c3 */ /* 0x000e220000008800 */
[CC--:B------:R-:W-:Y:S01]  /*15c0*/  LEA.HI R11, R19.reuse, R10.reuse, RZ, 0x2 ;  /* 0x0000000a130b7211 */ /* 0x0c0fe200078f10ff */
[----:B------:R-:W-:Y:S01]  /*15d0*/  UIADD3 UR7, UR11, -0x1, URZ ;  /* 0xffffffff0b077890 */ /* 0x000fe2000fffe03f */
[----:B------:R-:W-:Y:S01]  /*15e0*/  LEA.HI R19, R19, R10, RZ, 0x5 ;  /* 0x0000000a13137211 */ /* 0x000fe200078f28ff */
[----:B------:R-:W-:Y:S01]  /*15f0*/  UMOV UR9, 0x400 ;  /* 0x0000040000097882 */ /* 0x000fe20000000000 */
[--C-:B------:R-:W-:Y:S01]  /*1600*/  SHF.R.S32.HI R16, RZ, 0x2, R11.reuse ;  /* 0x00000002ff107819 */ /* 0x100fe2000001140b */
[----:B------:R-:W-:Y:S01]  /*1610*/  UISETP.LT.AND UP0, UPT, UR13, 0x1, UPT ;  /* 0x000000010d00788c */ /* 0x000fe2000bf01270 */
[----:B------:R-:W-:Y:S01]  /*1620*/  SHF.R.S32.HI R17, RZ, 0x1f, R11 ;  /* 0x0000001fff117819 */ /* 0x000fe2000001140b */
[----:B------:R-:W-:Y:S01]  /*1630*/  USHF.L.U32 UR22, UR13, 0x1, URZ ;  /* 0x000000010d167899 */ /* 0x000fe2000800063f */
[----:B------:R-:W-:Y:S01]  /*1640*/  SHF.R.S32.HI R19, RZ, 0x5, R19 ;  /* 0x00000005ff137819 */ /* 0x000fe20000011413 */
[----:B------:R-:W-:Y:S01]  /*1650*/  USEL UR10, UR13, 0x1, UP0 ;  /* 0x000000010d0a7887 */ /* 0x000fe20008000000 */
[----:B------:R-:W-:Y:S01]  /*1660*/  LEA.HI R17, R17, R16, RZ, 0x3 ;  /* 0x0000001011117211 */ /* 0x000fe200078f18ff */
[----:B------:R-:W-:Y:S01]  /*1670*/  UISETP.NE.AND UP0, UPT, UR7, URZ, UPT ;  /* 0x0000003f0700728c */ /* 0x000fe2000bf05270 */
[----:B------:R-:W-:Y:S01]  /*1680*/  LOP3.LUT R11, R11, 0xfffffffc, RZ, 0xc0, !PT ;  /* 0xfffffffc0b0b7812 */ /* 0x000fe200078ec0ff */
[----:B------:R-:W-:Y:S01]  /*1690*/  UIADD3 UR10, -UR10, UR13, URZ ;  /* 0x0000000d0a0a7290 */ /* 0x000fe2000fffe13f */
[----:B------:R-:W-:Y:S01]  /*16a0*/  LOP3.LUT R17, R17, 0xfffffff8, RZ, 0xc0, !PT ;  /* 0xfffffff811117812 */ /* 0x000fe200078ec0ff */
[----:B------:R-:W-:Y:S01]  /*16b0*/  USEL UR16, URZ, 0x1, UP0 ;  /* 0x000000013f107887 */ /* 0x000fe20008000000 */
[----:B------:R-:W-:Y:S01]  /*16c0*/  LOP3.LUT R88, R7, 0x1, RZ, 0xfc, !PT ;  /* 0x0000000107587812 */ /* 0x000fe200078efcff */
[----:B------:R-:W-:-:S02]  /*16d0*/  IMAD.IADD R20, R10, 0x1, -R11 ;  /* 0x000000010a147824 */ /* 0x000fc400078e0a0b */
[----:B------:R-:W-:Y:S02]  /*16e0*/  IMAD.IADD R16, R16, 0x1, -R17 ;  /* 0x0000000110107824 */ /* 0x000fe400078e0a11 */
[----:B------:R-:W-:Y:S01]  /*16f0*/  IMAD.U32 R89, RZ, RZ, UR16 ;  /* 0x00000010ff597e24 */ /* 0x000fe2000f8e00ff */
[----:B0-----:R-:W-:Y:S02]  /*1700*/  ULEA UR9, UR6, UR9, 0x18 ;  /* 0x0000000906097291 */ /* 0x001fe4000f8ec03f */
[--C-:B------:R-:W-:Y:S01]  /*1710*/  SHF.R.S32.HI R17, RZ, 0x1f, R16.reuse ;  /* 0x0000001fff117819 */ /* 0x100fe20000011410 */
[----:B------:R-:W-:Y:S01]  /*1720*/  USHF.L.U32 UR6, UR7, 0x3, URZ ;  /* 0x0000000307067899 */ /* 0x000fe2000800063f */
[C-C-:B------:R-:W-:Y:S01]  /*1730*/  IMAD R21, R19.reuse, -0x10, -R16.reuse ;  /* 0xfffffff013157824 */ /* 0x140fe200078e0a10 */
[----:B------:R-:W-:Y:S02]  /*1740*/  UIADD3 UR7, UR9, 0x200, URZ ;  /* 0x0000020009077890 */ /* 0x000fe4000fffe03f */
[----:B------:R-:W-:Y:S01]  /*1750*/  ULOP3.LUT UR6, UR6, 0x8, URZ, 0xc0, !UPT ;  /* 0x0000000806067892 */ /* 0x000fe2000f8ec03f */
[----:B------:R-:W-:Y:S01]  /*1760*/  IMAD.WIDE R10, R19, 0x10, R16 ;  /* 0x00000010130a7825 */ /* 0x000fe200078e0210 */
[----:B------:R-:W-:-:S02]  /*1770*/  UIADD3 UR8, UR9, 0x1c200, URZ ;  /* 0x0001c20009087890 */ /* 0x000fc4000fffe03f */
[----:B------:R-:W-:Y:S02]  /*1780*/  USHF.R.U32.HI UR7, URZ, 0x4, UR7 ;  /* 0x000000043f077899 */ /* 0x000fe40008011607 */
[----:B------:R-:W-:Y:S02]  /*1790*/  USHF.R.U32.HI UR8, URZ, 0x4, UR8 ;  /* 0x000000043f087899 */ /* 0x000fe40008011608 */
[----:B------:R-:W-:Y:S02]  /*17a0*/  ULOP3.LUT UR24, UR6, 0x8, URZ, 0x3c, !UPT ;  /* 0x0000000806187892 */ /* 0x000fe4000f8e3c3f */
[----:B------:R-:W-:Y:S02]  /*17b0*/  ULOP3.LUT UR12, UR6, 0x18, URZ, 0x3c, !UPT ;  /* 0x00000018060c7892 */ /* 0x000fe4000f8e3c3f */
[----:B------:R-:W-:Y:S01]  /*17c0*/  UIADD3 UR23, UR9, 0xf0, URZ ;  /* 0x000000f009177890 */ /* 0x000fe2000fffe03f */
[----:B------:R-:W-:Y:S01]  /*17d0*/  ULDC UR6, c[0x0][0x284] ;  /* 0x0000a10000067ab9 */ /* 0x000fe20000000800 */
[----:B------:R-:W-:Y:S01]  /*17e0*/  ULOP3.LUT UR7, UR7, 0x3fff, URZ, 0xc0, !UPT ;  /* 0x00003fff07077892 */ /* 0x000fe2000f8ec03f */
[----:B------:R-:W-:Y:S01]  /*17f0*/  VIADD R21, R21, UR6 ;  /* 0x0000000615157c36 */ /* 0x000fe20008000000 */
[----:B------:R-:W-:-:S02]  /*1800*/  ULOP3.LUT UR8, UR8, 0x3fff, URZ, 0xc0, !UPT ;  /* 0x00003fff08087892 */ /* 0x000fc4000f8ec03f */
[----:B------:R-:W-:Y:S02]  /*1810*/  ULEA UR11, UR11, UR23, 0x3 ;  /* 0x000000170b0b7291 */ /* 0x000fe4000f8e183f */
[----:B------:R-:W-:Y:S02]  /*1820*/  ULOP3.LUT UR14, UR7, 0x10000, URZ, 0xfc, !UPT ;  /* 0x00010000070e7892 */ /* 0x000fe4000f8efc3f */
[----:B------:R-:W-:-:S12]  /*1830*/  ULOP3.LUT UR15, UR8, 0x10000, URZ, 0xfc, !UPT ;  /* 0x00010000080f7892 */ /* 0x000fd8000f8efc3f */
.L_x_112:
[----:B------:R-:W-:Y:S01]  /*1840*/  SHF.L.U32 R16, R89, 0x1f, RZ ;  /* 0x0000001f59107819 */ /* 0x000fe200000006ff */
[----:B------:R-:W0:Y:S01]  /*1850*/  LDC R17, c[0x0][0x28c] ;  /* 0x0000a300ff117b82 */ /* 0x000e220000000800 */
[----:B------:R-:W-:Y:S01]  /*1860*/  UMOV UR6, URZ ;  /* 0x0000003f00067c82 */ /* 0x000fe20008000000 */
[----:B------:R-:W-:Y:S01]  /*1870*/  UMOV UR25, UR5 ;  /* 0x0000000500197c82 */ /* 0x000fe20008000000 */
[----:B-1----:R-:W1:Y:S01]  /*1880*/  SYNCS.PHASECHK.TRANS64.TRYWAIT P0, [UR11+-0x8], R16 ;  /* 0xfffff810ff0075a7 */ /* 0x002e62000800014b */
[----:B0-----:R-:W-:Y:S01]  /*1890*/  ISETP.GE.AND P1, PT, R17, 0x1, PT ;  /* 0x000000011100780c */ /* 0x001fe20003f26270 */
[----:B-1234-:R-:W-:-:S12]  /*18a0*/  @!P0 BRA `(.L_x_20) ;  /* 0x0000005800348947 */ /* 0x01efd80003800000 */
.L_x_144:
[----:B------:R-:W-:Y:S01]  /*18b0*/  UMOV UR7, URZ ;  /* 0x0000003f00077c82 */ /* 0x000fe20008000000 */
[----:B------:R-:W-:Y:S01]  /*18c0*/  UMOV UR8, URZ ;  /* 0x0000003f00087c82 */ /* 0x000fe20008000000 */
[----:B------:R-:W-:Y:S02]  /*18d0*/  CS2R R56, SRZ ;  /* 0x0000000000387805 */ /* 0x000fe4000001ff00 */
[----:B------:R-:W-:Y:S02]  /*18e0*/  CS2R R58, SRZ ;  /* 0x00000000003a7805 */ /* 0x000fe4000001ff00 */
[----:B------:R-:W-:Y:S02]  /*18f0*/  CS2R R60, SRZ ;  /* 0x00000000003c7805 */ /* 0x000fe4000001ff00 */
[----:B------:R-:W-:Y:S02]  /*1900*/  CS2R R62, SRZ ;  /* 0x00000000003e7805 */ /* 0x000fe4000001ff00 */
[----:B------:R-:W-:-:S02]  /*1910*/  CS2R R64, SRZ ;  /* 0x0000000000407805 */ /* 0x000fc4000001ff00 */
[----:B------:R-:W-:Y:S02]  /*1920*/  CS2R R66, SRZ ;  /* 0x0000000000427805 */ /* 0x000fe4000001ff00 */
        /* <DEDUP_REMOVED lines=9> */
[----:B------:R-:W-:Y:S01]  /*19c0*/  CS2R R86, SRZ ;  /* 0x0000000000567805 */ /* 0x000fe2000001ff00 */
[----:B------:R-:W-:Y:S01]  /*19d0*/  IMAD.U32 R22, RZ, RZ, UR4 ;  /* 0x00000004ff167e24 */ /* 0x000fe2000f8e00ff */
        /* <DEDUP_REMOVED lines=15> */
[----:B------:R-:W-:Y:S01]  /*1ad0*/  CS2R R54, SRZ ;  /* 0x0000000000367805 */ /* 0x000fe2000001ff00 */
[----:B------:R-:W-:Y:S06]  /*1ae0*/  @!P1 BRA `(.L_x_21) ;  /* 0x0000000400889947 */ /* 0x000fec0003800000 */
[----:B------:R-:W-:-:S13]  /*1af0*/  ISETP.NE.AND P1, PT, R88, 0x3, PT ;  /* 0x000000035800780c */ /* 0x000fda0003f25270 */
[----:B------:R-:W-:Y:S05]  /*1b00*/  @!P1 BRA `(.L_x_22) ;  /* 0x0000000000049947 */ /* 0x000fea0003800000 */
[----:B------:R-:W-:Y:S01]  /*1b10*/  BPT.TRAP 0x1 ;  /* 0x000000040000795c */ /* 0x000fe20000300000 */
.L_x_22:
[----:B------:R-:W-:Y:S01]  /*1b20*/  ULEA UR6, UR5, UR9, 0x3 ;  /* 0x0000000905067291 */ /* 0x000fe2000f8e183f */
[----:B0-----:R-:W-:-:S05]  /*1b30*/  IMAD.U32 R16, RZ, RZ, UR4 ;  /* 0x00000004ff107e24 */ /* 0x001fca000f8e00ff */
[----:B------:R-:W-:-:S04]  /*1b40*/  SHF.L.U32 R16, R16, 0x1f, RZ ;  /* 0x0000001f10107819 */ /* 0x000fc800000006ff */
[----:B------:R0:W1:Y:S01]  /*1b50*/  SYNCS.PHASECHK.TRANS64.TRYWAIT P0, [UR6], R16 ;  /* 0x00000010ff0075a7 */ /* 0x0000620008000146 */
[----:B------:R-:W-:Y:S05]  /*1b60*/  @!P1 BRA `(.L_x_23) ;  /* 0x0000000000049947 */ /* 0x000fea0003800000 */
[----:B------:R-:W-:Y:S01]  /*1b70*/  BPT.TRAP 0x1 ;  /* 0x000000040000795c */ /* 0x000fe20000300000 */
.L_x_23:
[----:B-1----:R-:W-:Y:S05]  /*1b80*/  @P0 BRA `(.L_x_24) ;  /* 0x0000000000080947 */ /* 0x002fea0003800000 */
[----:B------:R-:W1:Y:S02]  /*1b90*/  SYNCS.PHASECHK.TRANS64.TRYWAIT P0, [UR6], R16 ;  /* 0x00000010ff0075a7 */ /* 0x000e640008000146 */
[----:B-1----:R-:W-:Y:S05]  /*1ba0*/  @!P0 BRA `(.L_x_25) ;  /* 0x00000054008c8947 */ /* 0x002fea0003800000 */
.L_x_24:
[----:B------:R-:W-:Y:S01]  /*1bb0*/  ULEA UR6, UR5, UR14, 0x9 ;  /* 0x0000000e05067291 */ /* 0x000fe2000f8e483f */
[----:B------:R-:W-:Y:S01]  /*1bc0*/  WARPGROUP.ARRIVE ;  /* 0x00000000000079c5 */ /* 0x000fe20000000000 */
[----:B------:R-:W-:Y:S01]  /*1bd0*/  ULEA UR7, UR5, UR15, 0x9 ;  /* 0x0000000f05077291 */ /* 0x000fe2000f8e483f */
[----:B------:R-:W-:Y:S01]  /*1be0*/  CS2R R56, SRZ ;  /* 0x0000000000387805 */ /* 0x000fe2000001ff00 */
[----:B------:R-:W-:Y:S01]  /*1bf0*/  UMOV UR17, 0x40000040 ;  /* 0x4000004000117882 */ /* 0x000fe20000000000 */
[----:B------:R-:W-:Y:S01]  /*1c00*/  UMOV UR19, 0x40000040 ;  /* 0x4000004000137882 */ /* 0x000fe20000000000 */
[----:B------:R-:W-:Y:S01]  /*1c10*/  CS2R R58, SRZ ;  /* 0x00000000003a7805 */ /* 0x000fe2000001ff00 */
[----:B------:R-:W-:Y:S01]  /*1c20*/  UMOV UR16, UR6 ;  /* 0x0000000600107c82 */ /* 0x000fe20008000000 */
[----:B------:R-:W-:Y:S01]  /*1c30*/  CS2R R60, SRZ ;  /* 0x00000000003c7805 */ /* 0x000fe2000001ff00 */
[----:B------:R-:W-:Y:S01]  /*1c40*/  UMOV UR18, UR7 ;  /* 0x0000000700127c82 */ /* 0x000fe20008000000 */
[----:B------:R-:W-:Y:S01]  /*1c50*/  CS2R R62, SRZ ;  /* 0x00000000003e7805 */ /* 0x000fe2000001ff00 */
[----:B------:R-:W-:Y:S01]  /*1c60*/  QGMMA.64x64x32.F32.E4M3.E4M3 R24, gdesc[UR16], RZ, !UPT ;  /* 0x00e00000101879f3 */ /* 0x000fe2000c7008ff */
[----:B------:R-:W-:Y:S01]  /*1c70*/  UIADD3 UR16, UR6, 0x2, URZ ;  /* 0x0000000206107890 */ /* 0x000fe2000fffe03f */
[----:B------:R-:W-:Y:S01]  /*1c80*/  CS2R R64, SRZ ;  /* 0x0000000000407805 */ /* 0x000fe2000001ff00 */
[----:B------:R-:W-:Y:S01]  /*1c90*/  UIADD3 UR18, UR7, 0x2, URZ ;  /* 0x0000000207127890 */ /* 0x000fe2000fffe03f */
[----:B------:R-:W-:Y:S01]  /*1ca0*/  CS2R R66, SRZ ;  /* 0x0000000000427805 */ /* 0x000fe2000001ff00 */
[----:B------:R-:W-:Y:S01]  /*1cb0*/  UMOV UR17, 0x40000040 ;  /* 0x4000004000117882 */ /* 0x000fe20000000000 */
[----:B------:R-:W-:Y:S01]  /*1cc0*/  UMOV UR19, 0x40000040 ;  /* 0x4000004000137882 */ /* 0x000fe20000000000 */
        /* <DEDUP_REMOVED lines=10> */
[----:B------:R-:W-:Y:S01]  /*1d70*/  QGMMA.64x64x32.F32.E4M3.E4M3 R24, gdesc[UR16], R24 ;  /* 0x00e00000101879f3 */ /* 0x000fe20008700818 */
[----:B------:R-:W-:Y:S02]  /*1d80*/  UIADD3 UR16, UR6, 0x4, URZ ;  /* 0x0000000406107890 */ /* 0x000fe4000fffe03f */
[----:B------:R-:W-:Y:S01]  /*1d90*/  UIADD3 UR18, UR7, 0x4, URZ ;  /* 0x0000000407127890 */ /* 0x000fe2000fffe03f */
[----:B------:R-:W-:Y:S01]  /*1da0*/  UMOV UR17, 0x40000040 ;  /* 0x4000004000117882 */ /* 0x000fe20000000000 */
[----:B------:R-:W-:-:S07]  /*1db0*/  UMOV UR19, 0x40000040 ;  /* 0x4000004000137882 */ /* 0x000fce0000000000 */
[----:B------:R-:W-:Y:S01]  /*1dc0*/  QGMMA.64x64x32.F32.E4M3.E4M3 R24, gdesc[UR16], R24 ;  /* 0x00e00000101879f3 */ /* 0x000fe20008700818 */
[----:B------:R-:W-:Y:S02]  /*1dd0*/  UIADD3 UR18, UR7, 0x6, URZ ;  /* 0x0000000607127890 */ /* 0x000fe4000fffe03f */
[----:B------:R-:W-:Y:S01]  /*1de0*/  UIADD3 UR16, UR6, 0x6, URZ ;  /* 0x0000000606107890 */ /* 0x000fe2000fffe03f */
[----:B------:R-:W-:Y:S01]  /*1df0*/  ULDC UR7, c[0x0][0x50c] ;  /* 0x0001430000077ab9 */ /* 0x000fe20000000800 */
[----:B------:R-:W-:Y:S01]  /*1e00*/  UMOV UR17, 0x40000040 ;  /* 0x4000004000117882 */ /* 0x000fe20000000000 */
[----:B------:R-:W-:Y:S01]  /*1e10*/  UISETP.NE.AND UP0, UPT, UR7, 0x4, UPT ;  /* 0x000000040700788c */ /* 0x000fe2000bf05270 */
[----:B------:R-:W-:Y:S01]  /*1e20*/  UMOV UR19, 0x40000040 ;  /* 0x4000004000137882 */ /* 0x000fe20000000000 */
[----:B------:R-:W-:Y:S02]  /*1e30*/  UMOV UR6, 0x4 ;  /* 0x0000000400067882 */ /* 0x000fe40000000000 */
[----:B------:R-:W-:-:S06]  /*1e40*/  USEL UR7, URZ, 0x1, UP0 ;  /* 0x000000013f077887 */ /* 0x000fcc0008000000 */
[----:B------:R-:W-:Y:S01]  /*1e50*/  ISETP.NE.AND P0, PT, RZ, UR7, PT ;  /* 0x00000007ff007c0c */ /* 0x000fe2000bf05270 */
[----:B------:R-:W-:-:S12]  /*1e60*/  QGMMA.64x64x32.F32.E4M3.E4M3 R24, gdesc[UR16], R24, gsb0 ;  /* 0x00e00000101879f3 */ /* 0x000fd80008000818 */
[----:B------:R-:W-:Y:S05]  /*1e70*/  @!P0 BRA `(.L_x_26) ;  /* 0x0000000000888947 */ /* 0x000fea0003800000 */
[----:B------:R-:W-:Y:S02]  /*1e80*/  WARPGROUP.DEPBAR.LE gsb0, 0x0 ;  /* 0x00008000000079c5 */ /* 0x000fe40000010000 */
[----:B------:R-:W-:-:S01]  /*1e90*/  FADD R87, RZ, R24 ;  /* 0x00000018ff577221 */ /* 0x000fc20000000000 */
[----:B------:R-:W-:Y:S01]  /*1ea0*/  FADD R86, RZ, R25 ;  /* 0x00000019ff567221 */ /* 0x000fe20000000000 */
        /* <DEDUP_REMOVED lines=30> */
[----:B------:R-:W-:-:S06]  /*2090*/  UMOV UR6, URZ ;  /* 0x0000003f00067c82 */ /* 0x000fcc0008000000 */
.L_x_26:
[----:B------:R-:W-:-:S04]  /*20a0*/  UIADD3 UR25, UR5, 0x1, URZ ;  /* 0x0000000105197890 */ /* 0x000fc8000fffe03f */
[----:B------:R-:W-:-:S04]  /*20b0*/  UISETP.NE.AND UP0, UPT, UR25, 0xe, UPT ;  /* 0x0000000e1900788c */ /* 0x000fc8000bf05270 */
[----:B------:R-:W-:Y:S02]  /*20c0*/  USEL UR8, URZ, 0x1, UP0 ;  /* 0x000000013f087887 */ /* 0x000fe40008000000 */
[----:B------:R-:W-:Y:S02]  /*20d0*/  USEL UR25, UR25, URZ, UP0 ;  /* 0x0000003f19197287 */ /* 0x000fe40008000000 */
[----:B------:R-:W-:-:S06]  /*20e0*/  ULOP3.LUT UR8, UR4, UR8, URZ, 0x3c, !UPT ;  /* 0x0000000804087292 */ /* 0x000fcc000f8e3c3f */
[----:B------:R-:W-:Y:S01]  /*20f0*/  IMAD.U32 R22, RZ, RZ, UR8 ;  /* 0x00000008ff167e24 */ /* 0x000fe2000f8e00ff */
[----:B------:R-:W-:-:S06]  /*2100*/  UMOV UR8, 0x1 ;  /* 0x0000000100087882 */ /* 0x000fcc0000000000 */
.L_x_21:
[----:B------:R-:W-:-:S06]  /*2110*/  UISETP.GE.AND UP0, UPT, UR10, 0x1, UPT ;  /* 0x000000010a00788c */ /* 0x000fcc000bf06270 */
[----:B------:R-:W-:-:S13]  /*2120*/  PLOP3.LUT P0, PT, PT, PT, UP0, 0x80, 0x0 ;  /* 0x000000000000781c */ /* 0x000fda0003f0f008 */
[----:B------:R-:W-:Y:S05]  /*2130*/  @!P0 BRA `(.L_x_27) ;  /* 0x0000000400988947 */ /* 0x000fea0003800000 */
[----:B01----:R-:W-:Y:S01]  /*2140*/  IMAD.U32 R16, RZ, RZ, UR10 ;  /* 0x0000000aff107e24 */ /* 0x003fe2000f8e00ff */
[----:B------:R-:W-:Y:S01]  /*2150*/  ULDC UR26, c[0x0][0x50c] ;  /* 0x00014300001a7ab9 */ /* 0x000fe20000000800 */
[----:B------:R-:W-:-:S07]  /*2160*/  IMAD.U32 R17, RZ, RZ, UR5 ;  /* 0x00000005ff117e24 */ /* 0x000fce000f8e00ff */
.L_x_35:
[----:B------:R-:W-:-:S13]  /*2170*/  ISETP.NE.AND P1, PT, R88, 0x3, PT ;  /* 0x000000035800780c */ /* 0x000fda0003f25270 */
[----:B------:R-:W-:Y:S05]  /*2180*/  @!P1 BRA `(.L_x_28) ;  /* 0x0000000000049947 */ /* 0x000fea0003800000 */
[----:B------:R-:W-:Y:S01]  /*2190*/  BPT.TRAP 0x1 ;  /* 0x000000040000795c */ /* 0x000fe20000300000 */
.L_x_28:
[----:B------:R-:W-:Y:S01]  /*21a0*/  ULEA UR16, UR25, UR9, 0x3 ;  /* 0x0000000919107291 */ /* 0x000fe2000f8e183f */
[----:B------:R-:W-:-:S08]  /*21b0*/  SHF.L.U32 R18, R22, 0x1f, RZ ;  /* 0x0000001f16127819 */ /* 0x000fd000000006ff */
[----:B------:R0:W1:Y:S01]  /*21c0*/  SYNCS.PHASECHK.TRANS64.TRYWAIT P0, [UR16], R18 ;  /* 0x00000012ff0075a7 */ /* 0x0000620008000150 */
[----:B------:R-:W-:Y:S05]  /*21d0*/  @!P1 BRA `(.L_x_29) ;  /* 0x0000000000049947 */ /* 0x000fea0003800000 */
[----:B------:R-:W-:Y:S01]  /*21e0*/  BPT.TRAP 0x1 ;  /* 0x000000040000795c */ /* 0x000fe20000300000 */
.L_x_29:
[----:B-1----:R-:W-:Y:S05]  /*21f0*/  @P0 BRA `(.L_x_30) ;  /* 0x0000000000080947 */ /* 0x002fea0003800000 */
[----:B------:R-:W1:Y:S02]  /*2200*/  SYNCS.PHASECHK.TRANS64.TRYWAIT P0, [UR16], R18 ;  /* 0x00000012ff0075a7 */ /* 0x000e640008000150 */
[----:B-1----:R-:W-:Y:S05]  /*2210*/  @!P0 BRA `(.L_x_31) ;  /* 0x0000005000088947 */ /* 0x002fea0003800000 */
.L_x_30:
[----:B------:R-:W-:Y:S01]  /*2220*/  UISETP.NE.AND UP0, UPT, UR7, URZ, UPT ;  /* 0x0000003f0700728c */ /* 0x000fe2000bf05270 */
[----:B------:R-:W-:Y:S01]  /*2230*/  WARPGROUP.ARRIVE ;  /* 0x00000000000079c5 */ /* 0x000fe20000000000 */
[----:B------:R-:W-:Y:S02]  /*2240*/  ULEA UR7, UR25, UR14, 0x9 ;  /* 0x0000000e19077291 */ /* 0x000fe4000f8e483f */
[----:B------:R-:W-:Y:S01]  /*2250*/  USEL UR8, UR8, URZ, !UP0 ;  /* 0x0000003f08087287 */ /* 0x000fe2000c000000 */
[----:B------:R-:W-:Y:S01]  /*2260*/  UMOV UR17, 0x40000040 ;  /* 0x4000004000117882 */ /* 0x000fe20000000000 */
[----:B------:R-:W-:Y:S02]  /*2270*/  UMOV UR19, 0x40000040 ;  /* 0x4000004000137882 */ /* 0x000fe40000000000 */
[----:B------:R-:W-:Y:S02]  /*2280*/  UISETP.NE.U32.AND UP0, UPT, UR8, URZ, UPT ;  /* 0x0000003f0800728c */ /* 0x000fe4000bf05070 */
[----:B------:R-:W-:Y:S01]  /*2290*/  ULEA UR8, UR25, UR15, 0x9 ;  /* 0x0000000f19087291 */ /* 0x000fe2000f8e483f */
[----:B------:R-:W-:Y:S01]  /*22a0*/  UMOV UR16, UR7 ;  /* 0x0000000700107c82 */ /* 0x000fe20008000000 */
[----:B------:R-:W-:-:S05]  /*22b0*/  UIADD3 UR6, UR6, 0x4, URZ ;  /* 0x0000000406067890 */ /* 0x000fca000fffe03f */
[----:B------:R-:W-:Y:S02]  /*22c0*/  UMOV UR18, UR8 ;  /* 0x0000000800127c82 */ /* 0x000fe40008000000 */
[----:B------:R-:W-:Y:S01]  /*22d0*/  QGMMA.64x64x32.F32.E4M3.E4M3 R24, gdesc[UR16], R24, UP0 ;  /* 0x00e00000101879f3 */ /* 0x000fe2000bf00818 */
[----:B------:R-:W-:Y:S02]  /*22e0*/  UIADD3 UR16, UR7, 0x2, URZ ;  /* 0x0000000207107890 */ /* 0x000fe4000fffe03f */
[----:B------:R-:W-:Y:S01]  /*22f0*/  UIADD3 UR18, UR8, 0x2, URZ ;  /* 0x0000000208127890 */ /* 0x000fe2000fffe03f */
[----:B------:R-:W-:Y:S01]  /*2300*/  UMOV UR17, 0x40000040 ;  /* 0x4000004000117882 */ /* 0x000fe20000000000 */
[----:B------:R-:W-:Y:S01]  /*2310*/  UMOV UR19, 0x40000040 ;  /* 0x4000004000137882 */ /* 0x000fe20000000000 */
[----:B------:R-:W-:-:S06]  /*2320*/  UISETP.NE.AND UP0, UPT, UR6, UR26, UPT ;  /* 0x0000001a0600728c */ /* 0x000fcc000bf05270 */
        /* <DEDUP_REMOVED lines=8> */
[----:B------:R-:W-:Y:S01]  /*23b0*/  UMOV UR17, 0x40000040 ;  /* 0x4000004000117882 */ /* 0x000fe20000000000 */
[----:B------:R-:W-:Y:S01]  /*23c0*/  UMOV UR19, 0x40000040 ;  /* 0x4000004000137882 */ /* 0x000fe20000000000 */
[----:B------:R-:W-:-:S06]  /*23d0*/  USEL UR7, URZ, 0x1, UP0 ;  /* 0x000000013f077887 */ /* 0x000fcc0008000000 */
[----:B------:R-:W-:Y:S01]  /*23e0*/  ISETP.NE.AND P0, PT, RZ, UR7, PT ;  /* 0x00000007ff007c0c */ /* 0x000fe2000bf05270 */
[----:B------:R-:W-:Y:S03]  /*23f0*/  QGMMA.64x64x32.F32.E4M3.E4M3 R24, gdesc[UR16], R24, gsb0 ;  /* 0x00e00000101879f3 */ /* 0x000fe60008000818 */
[----:B------:R-:W-:-:S09]  /*2400*/  WARPGROUP.DEPBAR.LE gsb0, 0x1 ;  /* 0x00008000000079c5 */ /* 0x000fd20000010100 */
[----:B------:R-:W-:Y:S05]  /*2410*/  @!P0 BRA `(.L_x_32) ;  /* 0x0000000000888947 */ /* 0x000fea0003800000 */
[----:B------:R-:W-:Y:S02]  /*2420*/  WARPGROUP.DEPBAR.LE gsb0, 0x0 ;  /* 0x00008000000079c5 */ /* 0x000fe40000010000 */
[----:B------:R-:W-:-:S01]  /*2430*/  FADD R87, R24, R87 ;  /* 0x0000005718577221 */ /* 0x000fc20000000000 */
[----:B------:R-:W-:Y:S01]  /*2440*/  FADD R86, R25, R86 ;  /* 0x0000005619567221 */ /* 0x000fe20000000000 */
        /* <DEDUP_REMOVED lines=30> */
[----:B------:R-:W-:-:S06]  /*2630*/  UMOV UR6, URZ ;  /* 0x0000003f00067c82 */ /* 0x000fcc0008000000 */
.L_x_32:
[----:B------:R-:W-:Y:S05]  /*2640*/  @!P1 BRA `(.L_x_33) ;  /* 0x0000000000049947 */ /* 0x000fea0003800000 */
[----:B------:R-:W-:Y:S01]  /*2650*/  BPT.TRAP 0x1 ;  /* 0x000000040000795c */ /* 0x000fe20000300000 */
.L_x_33:
[----:B------:R-:W-:-:S13]  /*2660*/  ISETP.NE.AND P0, PT, R13, RZ, PT ;  /* 0x000000ff0d00720c */ /* 0x000fda0003f05270 */
[----:B01----:R-:W-:-:S05]  /*2670*/  @P0 LEA R18, R17, UR9, 0x3 ;  /* 0x0000000911120c11 */ /* 0x003fca000f8e18ff */
[----:B------:R-:W-:-:S05]  /*2680*/  @P0 VIADD R19, R18, 0x70 ;  /* 0x0000007012130836 */ /* 0x000fca0000000000 */
[----:B------:R-:W-:-:S04]  /*2690*/  @P0 PRMT R19, R12, 0x654, R19 ;  /* 0x000006540c130816 */ /* 0x000fc80000000013 */
[----:B------:R0:W-:Y:S01]  /*26a0*/  @P0 SYNCS.ARRIVE.TRANS64.RED.A1T0 RZ, [R19+URZ], RZ ;  /* 0x000000ff13ff09a7 */ /* 0x0001e2000810043f */
[----:B------:R-:W-:-:S13]  /*26b0*/  ISETP.GT.U32.AND P0, PT, R7, 0x1, PT ;  /* 0x000000010700780c */ /* 0x000fda0003f04070 */
[----:B0-----:R-:W-:Y:S05]  /*26c0*/  @P0 BRA `(.L_x_34) ;  /* 0x0000000000040947 */ /* 0x001fea0003800000 */
[----:B------:R-:W-:Y:S01]  /*26d0*/  BPT.TRAP 0x1 ;  /* 0x000000040000795c */ /* 0x000fe20000300000 */
.L_x_34:
[----:B------:R-:W-:Y:S01]  /*26e0*/  UIADD3 UR25, UR25, 0x1, URZ ;  /* 0x0000000119197890 */ /* 0x000fe2000fffe03f */
[C---:B------:R-:W-:Y:S01]  /*26f0*/  ISETP.GT.AND P1, PT, R16.reuse, 0x1, PT ;  /* 0x000000011000780c */ /* 0x040fe20003f24270 */
[----:B------:R-:W-:Y:S02]  /*2700*/  VIADD R17, R17, 0x1 ;  /* 0x0000000111117836 */ /* 0x000fe40000000000 */
[----:B------:R-:W-:Y:S01]  /*2710*/  UISETP.NE.AND UP0, UPT, UR25, 0xe, UPT ;  /* 0x0000000e1900788c */ /* 0x000fe2000bf05270 */
[----:B------:R-:W-:Y:S02]  /*2720*/  VIADD R16, R16, 0xffffffff ;  /* 0xffffffff10107836 */ /* 0x000fe40000000000 */
[C---:B------:R-:W-:Y:S01]  /*2730*/  ISETP.NE.AND P0, PT, R17.reuse, 0xe, PT ;  /* 0x0000000e1100780c */ /* 0x040fe20003f05270 */
[----:B------:R-:W-:Y:S02]  /*2740*/  USEL UR8, URZ, 0x1, UP0 ;  /* 0x000000013f087887 */ /* 0x000fe40008000000 */
[----:B------:R-:W-:Y:S01]  /*2750*/  USEL UR25, UR25, URZ, UP0 ;  /* 0x0000003f19197287 */ /* 0x000fe20008000000 */
[----:B------:R-:W-:-:S03]  /*2760*/  SEL R17, R17, RZ, P0 ;  /* 0x000000ff11117207 */ /* 0x000fc60000000000 */
[----:B------:R-:W-:Y:S01]  /*2770*/  LOP3.LUT R22, R22, UR8, RZ, 0x3c, !PT ;  /* 0x0000000816167c12 */ /* 0x000fe2000f8e3cff */
[----:B------:R-:W-:Y:S01]  /*2780*/  UMOV UR8, 0x1 ;  /* 0x0000000100087882 */ /* 0x000fe20000000000 */
[----:B------:R-:W-:Y:S06]  /*2790*/  @P1 BRA `(.L_x_35) ;  /* 0xfffffff800741947 */ /* 0x000fec000383ffff */
.L_x_27:
[----:B------:R-:W-:Y:S01]  /*27a0*/  UISETP.NE.AND UP0, UPT, UR6, URZ, UPT ;  /* 0x0000003f0600728c */ /* 0x000fe2000bf05270 */
[----:B01----:R-:W0:Y:S01]  /*27b0*/  LDC R16, c[0x0][0x28c] ;  /* 0x0000a300ff107b82 */ /* 0x003e220000000800 */
[----:B------:R-:W-:Y:S02]  /*27c0*/  IMAD.U32 R17, RZ, RZ, UR24 ;  /* 0x00000018ff117e24 */ /* 0x000fe4000f8e00ff */
[----:B------:R-:W-:-:S06]  /*27d0*/  USEL UR6, URZ, 0x1, !UP0 ;  /* 0x000000013f067887 */ /* 0x000fcc000c000000 */
[----:B------:R-:W-:-:S13]  /*27e0*/  ISETP.NE.AND P0, PT, RZ, UR6, PT ;  /* 0x00000006ff007c0c */ /* 0x000fda000bf05270 */
[----:B------:R-:W-:Y:S05]  /*27f0*/  @!P0 BRA `(.L_x_36) ;  /* 0x0000000000848947 */ /* 0x000fea0003800000 */
[----:B------:R-:W-:Y:S02]  /*2800*/  WARPGROUP.DEPBAR.LE gsb0, 0x0 ;  /* 0x00008000000079c5 */ /* 0x000fe40000010000 */
[----:B------:R-:W-:Y:S01]  /*2810*/  FADD R87, R24, R87 ;  /* 0x0000005718577221 */ /* 0x000fe20000000000 */
        /* <DEDUP_REMOVED lines=30> */
[----:B------:R-:W-:-:S07]  /*2a00*/  FADD R56, R56, R55 ;  /* 0x0000003738387221 */ /* 0x000fce0000000000 */
.L_x_36:
[----:B0-----:R-:W-:Y:S01]  /*2a10*/  ISETP.GE.AND P0, PT, R16, 0x1, PT ;  /* 0x000000011000780c */ /* 0x001fe20003f06270 */
[----:B------:R0:W-:Y:S01]  /*2a20*/  SYNCS.ARRIVE.TRANS64.A1T0 RZ, [R17+UR23], RZ ;  /* 0x000000ff11ff79a7 */ /* 0x0001e20008100017 */
[----:B------:R-:W-:-:S11]  /*2a30*/  WARPGROUP.DEPBAR.LE gsb0, 0x0 ;  /* 0x00008000000079c5 */ /* 0x000fd60000010000 */
[----:B------:R-:W-:Y:S05]  /*2a40*/  @!P0 BRA `(.L_x_37) ;  /* 0x0000000000508947 */ /* 0x000fea0003800000 */
[----:B------:R-:W-:-:S13]  /*2a50*/  ISETP.NE.AND P0, PT, R88, 0x3, PT ;  /* 0x000000035800780c */ /* 0x000fda0003f05270 */
[----:B------:R-:W-:Y:S05]  /*2a60*/  @!P0 BRA `(.L_x_38) ;  /* 0x0000000000048947 */ /* 0x000fea0003800000 */
[----:B------:R-:W-:Y:S01]  /*2a70*/  BPT.TRAP 0x1 ;  /* 0x000000040000795c */ /* 0x000fe20000300000 */
.L_x_38:
[----:B------:R-:W-:Y:S01]  /*2a80*/  ISETP.NE.AND P0, PT, R13, RZ, PT ;  /* 0x000000ff0d00720c */ /* 0x000fe20003f05270 */
[----:B------:R-:W-:Y:S01]  /*2a90*/  BSSY B0, `(.L_x_39) ;  /* 0x000000d000007945 */ /* 0x000fe20003800000 */
[----:B------:R-:W-:-:S11]  /*2aa0*/  ISETP.GT.U32.AND P1, PT, R7, 0x1, PT ;  /* 0x000000010700780c */ /* 0x000fd60003f24070 */
[----:B------:R-:W-:Y:S05]  /*2ab0*/  @!P0 BRA `(.L_x_40) ;  /* 0x0000000000288947 */ /* 0x000fea0003800000 */
[----:B------:R-:W-:-:S04]  /*2ac0*/  UIADD3 UR8, UR10, UR5, URZ ;  /* 0x000000050a087290 */ /* 0x000fc8000fffe03f */
[----:B------:R-:W-:-:S04]  /*2ad0*/  USHF.R.U32.HI UR6, URZ, 0x1, UR8 ;  /* 0x000000013f067899 */ /* 0x000fc80008011608 */
[----:B------:R-:W-:-:S04]  /*2ae0*/  UIMAD.WIDE.U32 UR6, UR6, -0x6db6db6d, URZ ;  /* 0x92492493060678a5 */ /* 0x000fc8000f8e003f */
[----:B------:R-:W-:-:S04]  /*2af0*/  USHF.R.U32.HI UR6, URZ, 0x2, UR7 ;  /* 0x000000023f067899 */ /* 0x000fc80008011607 */
[----:B------:R-:W-:-:S04]  /*2b00*/  UIMAD UR8, UR6, -0xe, UR8 ;  /* 0xfffffff2060878a4 */ /* 0x000fc8000f8e0208 */
[----:B------:R-:W-:-:S04]  /*2b10*/  ULEA UR8, UR8, UR9, 0x3 ;  /* 0x0000000908087291 */ /* 0x000fc8000f8e183f */
[----:B------:R-:W-:-:S06]  /*2b20*/  UIADD3 UR8, UR8, 0x70, URZ ;  /* 0x0000007008087890 */ /* 0x000fcc000fffe03f */
[----:B0-----:R-:W-:-:S05]  /*2b30*/  IMAD.U32 R17, RZ, RZ, UR8 ;  /* 0x00000008ff117e24 */ /* 0x001fca000f8e00ff */
[----:B------:R-:W-:-:S04]  /*2b40*/  PRMT R16, R12, 0x654, R17 ;  /* 0x000006540c107816 */ /* 0x000fc80000000011 */
[----:B------:R1:W-:Y:S03]  /*2b50*/  SYNCS.ARRIVE.TRANS64.RED.A1T0 RZ, [R16+URZ], RZ ;  /* 0x000000ff10ff79a7 */ /* 0x0003e6000810043f */
.L_x_40:
[----:B------:R-:W-:Y:S05]  /*2b60*/  BSYNC B0 ;  /* 0x0000000000007941 */ /* 0x000fea0003800000 */
.L_x_39:
[----:B------:R-:W-:Y:S05]  /*2b70*/  @P1 BRA `(.L_x_37) ;  /* 0x0000000000041947 */ /* 0x000fea0003800000 */
[----:B------:R-:W-:Y:S01]  /*2b80*/  BPT.TRAP 0x1 ;  /* 0x000000040000795c */ /* 0x000fe20000300000 */
.L_x_37:
[----:B-1----:R-:W-:Y:S01]  /*2b90*/  SHF.L.U32 R16, R89, 0x1f, RZ ;  /* 0x0000001f59107819 */ /* 0x002fe200000006ff */
[----:B------:R-:W-:Y:S01]  /*2ba0*/  UIADD3 UR5, UR22, UR5, URZ ;  /* 0x0000000516057290 */ /* 0x000fe2000fffe03f */
[----:B------:R-:W1:Y:S01]  /*2bb0*/  LDC R29, c[0x0][0x288] ;  /* 0x0000a200ff1d7b82 */ /* 0x000e620000000800 */
[----:B------:R-:W-:Y:S01]  /*2bc0*/  UISETP.GE.U32.AND UP1, UPT, UR22, 0xe, UPT ;  /* 0x0000000e1600788c */ /* 0x000fe2000bf26070 */
[----:B------:R-:W-:Y:S01]  /*2bd0*/  IMAD.SHL.U32 R22, R20, 0x2, RZ ;  /* 0x0000000214167824 */ /* 0x000fe200078e00ff */
[----:B------:R-:W-:Y:S02]  /*2be0*/  UISETP.GT.U32.AND UP0, UPT, UR5, 0xd, UPT ;  /* 0x0000000d0500788c */ /* 0x000fe4000bf04070 */
[----:B------:R-:W-:Y:S02]  /*2bf0*/  USHF.R.U32.HI UR6, URZ, 0x1, UR5 ;  /* 0x000000013f067899 */ /* 0x000fe40008011605 */
[----:B------:R-:W-:Y:S01]  /*2c00*/  UISETP.LT.U32.AND UP0, UPT, UR22, 0xe, UP0 ;  /* 0x0000000e1600788c */ /* 0x000fe20008701070 */
[----:B------:R-:W4:Y:S01]  /*2c10*/  SYNCS.PHASECHK.TRANS64.TRYWAIT P0, [UR11+0x8], R16 ;  /* 0x00000810ff0075a7 */ /* 0x000f22000800014b */
[----:B------:R-:W-:Y:S01]  /*2c20*/  UIMAD.WIDE.U32 UR6, UR6, -0x6db6db6d, URZ ;  /* 0x92492493060678a5 */ /* 0x000fe2000f8e003f */
[----:B------:R-:W-:Y:S01]  /*2c30*/  SHF.R.S32.HI R23, RZ, 0x1f, R22 ;  /* 0x0000001fff177819 */ /* 0x000fe20000011416 */
[----:B------:R-:W-:-:S02]  /*2c40*/  USEL UR8, URZ, 0x1, !UP0 ;  /* 0x000000013f087887 */ /* 0x000fc4000c000000 */
[----:B------:R-:W-:Y:S02]  /*2c50*/  USHF.R.U32.HI UR6, URZ, 0x2, UR7 ;  /* 0x000000023f067899 */ /* 0x000fe40008011607 */
[----:B------:R-:W-:Y:S02]  /*2c60*/  ULOP3.LUT UR4, UR4, UR8, URZ, 0x3c, !UPT ;  /* 0x0000000804047292 */ /* 0x000fe4000f8e3c3f */
[----:B------:R-:W-:Y:S02]  /*2c70*/  UIMAD UR5, UR6, -0xe, UR5 ;  /* 0xfffffff2060578a4 */ /* 0x000fe4000f8e0205 */
[----:B------:R-:W-:Y:S01]  /*2c80*/  @UP1 ULOP3.LUT UR4, UR4, 0x1, UR6, 0x78, !UPT ;  /* 0x0000000104041892 */ /* 0x000fe2000f8e7806 */
[----:B-1--4-:R-:W-:Y:S11]  /*2c90*/  @!P0 BRA `(.L_x_41) ;  /* 0x0000004400808947 */ /* 0x012ff60003800000 */
.L_x_145:
[----:B------:R-:W-:Y:S01]  /*2ca0*/  IMAD.SHL.U32 R31, R4, 0x40, RZ ;  /* 0x00000040041f7824 */ /* 0x000fe200078e00ff */
[----:B------:R-:W-:Y:S01]  /*2cb0*/  ULDC UR8, c[0x0][0x284] ;  /* 0x0000a10000087ab9 */ /* 0x000fe20000000800 */
[----:B------:R-:W-:Y:S01]  /*2cc0*/  IMAD.SHL.U32 R4, R6, 0x40, RZ ;  /* 0x0000004006047824 */ /* 0x000fe200078e00ff */
[----:B------:R-:W-:Y:S01]  /*2cd0*/  SHF.R.S32.HI R30, RZ, 0x1f, R5 ;  /* 0x0000001fff1e7819 */ /* 0x000fe20000011405 */
[----:B------:R-:W-:Y:S01]  /*2ce0*/  ULDC.64 UR6, c[0x0][0x5d0] ;  /* 0x0001740000067ab9 */ /* 0x000fe20000000a00 */
[----:B------:R-:W-:Y:S01]  /*2cf0*/  SHF.R.S32.HI R28, RZ, 0x1f, R31 ;  /* 0x0000001fff1c7819 */ /* 0x000fe2000001141f */
[----:B0-----:R-:W-:Y:S01]  /*2d00*/  IMAD.WIDE.U32 R16, R5, UR6, R22 ;  /* 0x0000000605107c25 */ /* 0x001fe2000f8e0016 */
[----:B------:R-:W-:-:S03]  /*2d10*/  ISETP.GE.AND P0, PT, R4, UR8, PT ;  /* 0x0000000804007c0c */ /* 0x000fc6000bf06270 */
[----:B------:R-:W-:Y:S01]  /*2d20*/  IMAD R18, R30, UR6, RZ ;  /* 0x000000061e127c24 */ /* 0x000fe2000f8e02ff */
[C---:B------:R-:W-:Y:S02]  /*2d30*/  ISETP.GE.OR P0, PT, R31.reuse, R29, P0 ;  /* 0x0000001d1f00720c */ /* 0x040fe40000706670 */
[----:B------:R-:W-:Y:S01]  /*2d40*/  IADD3 R16, P1, R31, R16, RZ ;  /* 0x000000101f107210 */ /* 0x000fe20007f3e0ff */
[----:B------:R-:W-:-:S05]  /*2d50*/  IMAD R19, R5, UR7, R18 ;  /* 0x0000000705137c24 */ /* 0x000fca000f8e0212 */
[----:B------:R-:W-:-:S05]  /*2d60*/  IADD3.X R17, R28, R17, R19, P1, !PT ;  /* 0x000000111c117210 */ /* 0x000fca0000ffe413 */
[----:B------:R-:W-:Y:S05]  /*2d70*/  @P0 BRA `(.L_x_42) ;  /* 0x0000002400a80947 */ /* 0x000fea0003800000 */
[----:B------:R-:W0:Y:S01]  /*2d80*/  LDC.64 R24, c[0x0][0x5c8] ;  /* 0x00017200ff187b82 */ /* 0x000e220000000a00 */
[----:B------:R-:W-:Y:S01]  /*2d90*/  IMAD.WIDE R26, R6, 0x40, R10 ;  /* 0x00000040061a7825 */ /* 0x000fe200078e020a */
[----:B------:R-:W-:Y:S01]  /*2da0*/  ULDC.64 UR6, c[0x0][0x5c0] ;  /* 0x0001700000067ab9 */ /* 0x000fe20000000a00 */
[----:B------:R-:W-:Y:S02]  /*2db0*/  BSSY B0, `(.L_x_42) ;  /* 0x0000266000007945 */ /* 0x000fe40003800000 */
[-C--:B0-----:R-:W-:Y:S02]  /*2dc0*/  IMAD R6, R27, R24.reuse, RZ ;  /* 0x000000181b067224 */ /* 0x081fe400078e02ff */
[----:B------:R-:W-:-:S04]  /*2dd0*/  IMAD.WIDE.U32 R16, R26, R24, R16 ;  /* 0x000000181a107225 */ /* 0x000fc800078e0010 */
[----:B------:R-:W-:Y:S01]  /*2de0*/  IMAD R19, R26, R25, R6 ;  /* 0x000000191a137224 */ /* 0x000fe200078e0206 */
[----:B------:R-:W-:Y:S02]  /*2df0*/  LEA R18, P0, R24, R16, 0x3 ;  /* 0x0000001018127211 */ /* 0x000fe400078018ff */
[----:B------:R-:W-:Y:S01]  /*2e00*/  IADD3 R16, P1, R16, UR6, RZ ;  /* 0x0000000610107c10 */ /* 0x000fe2000ff3e0ff */
[----:B------:R-:W-:Y:S01]  /*2e10*/  IMAD.IADD R19, R17, 0x1, R19 ;  /* 0x0000000111137824 */ /* 0x000fe200078e0213 */
[----:B------:R-:W-:-:S04]  /*2e20*/  IADD3 R18, P2, R18, UR6, RZ ;  /* 0x0000000612127c10 */ /* 0x000fc8000ff5e0ff */
[----:B------:R-:W-:Y:S01]  /*2e30*/  LEA.HI.X R6, R24, R19, R25, 0x3, P0 ;  /* 0x0000001318067211 */ /* 0x000fe200000f1c19 */
[----:B------:R-:W-:Y:S01]  /*2e40*/  IMAD R24, R20, -0x2, R29 ;  /* 0xfffffffe14187824 */ /* 0x000fe200078e021d */
[----:B---3-5:R-:W-:Y:S02]  /*2e50*/  FSETP.NEU.AND P0, PT, R15, RZ, PT ;  /* 0x000000ff0f00720b */ /* 0x028fe40003f0d000 */
[----:B------:R-:W-:Y:S01]  /*2e60*/  IADD3.X R17, R19, UR7, RZ, P1, !PT ;  /* 0x0000000713117c10 */ /* 0x000fe20008ffe4ff */
[----:B------:R-:W-:Y:S01]  /*2e70*/  IMAD.IADD R24, R24, 0x1, -R31 ;  /* 0x0000000118187824 */ /* 0x000fe200078e0a1f */
[----:B------:R-:W-:Y:S01]  /*2e80*/  IADD3.X R19, R6, UR7, RZ, P2, !PT ;  /* 0x0000000706137c10 */ /* 0x000fe200097fe4ff */
[----:B------:R-:W-:-:S08]  /*2e90*/  IMAD.IADD R6, R21, 0x1, -R4 ;  /* 0x0000000115067824 */ /* 0x000fd000078e0a04 */
[----:B------:R-:W-:Y:S05]  /*2ea0*/  @!P0 BRA `(.L_x_43) ;  /* 0x0000001c00188947 */ /* 0x000fea0003800000 */
[----:B------:R-:W-:Y:S01]  /*2eb0*/  ULDC.64 UR6, c[0x0][0x5b8] ;  /* 0x00016e0000067ab9 */ /* 0x000fe20000000a00 */
[----:B------:R-:W-:Y:S01]  /*2ec0*/  ULDC.64 UR16, c[0x0][0x5a8] ;  /* 0x00016a0000107ab9 */ /* 0x000fe20000000a00 */
[----:B------:R-:W-:Y:S01]  /*2ed0*/  IMAD.WIDE.U32 R22, R5, UR6, R22 ;  /* 0x0000000605167c25 */ /* 0x000fe2000f8e0016 */
[----:B------:R-:W-:Y:S03]  /*2ee0*/  BSSY B1, `(.L_x_44) ;  /* 0x0000010000017945 */ /* 0x000fe60003800000 */
[----:B------:R-:W-:Y:S01]  /*2ef0*/  IMAD R4, R30, UR6, RZ ;  /* 0x000000061e047c24 */ /* 0x000fe2000f8e02ff */
[----:B------:R-:W-:-:S03]  /*2f00*/  IADD3 R22, P0, R31, R22, RZ ;  /* 0x000000161f167210 */ /* 0x000fc60007f1e0ff */
[----:B------:R-:W-:Y:S01]  /*2f10*/  IMAD R5, R5, UR7, R4 ;  /* 0x0000000705057c24 */ /* 0x000fe2000f8e0204 */
[----:B------:R-:W-:Y:S02]  /*2f20*/  ULDC.64 UR6, c[0x0][0x5b0] ;  /* 0x00016c0000067ab9 */ /* 0x000fe40000000a00 */
[----:B------:R-:W-:Y:S02]  /*2f30*/  IMAD R25, R27, UR6, RZ ;  /* 0x000000061b197c24 */ /* 0x000fe4000f8e02ff */
[----:B------:R-:W-:Y:S02]  /*2f40*/  IADD3.X R23, R28, R23, R5, P0, !PT ;  /* 0x000000171c177210 */ /* 0x000fe400007fe405 */
[----:B------:R-:W-:Y:S01]  /*2f50*/  ISETP.GE.AND P0, PT, R24, 0x1, PT ;  /* 0x000000011800780c */ /* 0x000fe20003f06270 */
[C---:B------:R-:W-:Y:S02]  /*2f60*/  IMAD R25, R26.reuse, UR7, R25 ;  /* 0x000000071a197c24 */ /* 0x040fe4000f8e0219 */
[----:B------:R-:W-:Y:S01]  /*2f70*/  IMAD.WIDE.U32 R4, R26, UR6, R22 ;  /* 0x000000061a047c25 */ /* 0x000fe2000f8e0016 */
[----:B------:R-:W-:-:S02]  /*2f80*/  ISETP.LT.OR P3, PT, R6, 0x1, !P0 ;  /* 0x000000010600780c */ /* 0x000fc40004761670 */
[----:B------:R-:W-:-:S04]  /*2f90*/  IADD3 R4, P1, R4, UR16, RZ ;  /* 0x0000001004047c10 */ /* 0x000fc8000ff3e0ff */
[--C-:B------:R-:W-:Y:S02]  /*2fa0*/  IADD3.X R5, R5, UR17, R25.reuse, P1, !PT ;  /* 0x0000001105057c10 */ /* 0x100fe40008ffe419 */
[----:B------:R-:W-:-:S05]  /*2fb0*/  PRMT R25, RZ, 0x7610, R25 ;  /* 0x00007610ff197816 */ /* 0x000fca0000000019 */
[----:B------:R-:W-:Y:S05]  /*2fc0*/  @P3 BRA `(.L_x_45) ;  /* 0x0000000000043947 */ /* 0x000fea0003800000 */
[----:B------:R0:W5:Y:S02]  /*2fd0*/  LDG.E.U8 R25, desc[UR20][R4.64] ;  /* 0x0000001404197981 */ /* 0x000164000c1e1100 */
.L_x_45:
[----:B------:R-:W-:Y:S05]  /*2fe0*/  BSYNC B1 ;  /* 0x0000000000017941 */ /* 0x000fea0003800000 */
.L_x_44:
[----:B-----5:R-:W-:Y:S01]  /*2ff0*/  LOP3.LUT R25, R25, 0xff, RZ, 0xc0, !PT ;  /* 0x000000ff19197812 */ /* 0x020fe200078ec0ff */
[----:B------:R-:W-:Y:S01]  /*3000*/  BSSY B1, `(.L_x_46) ;  /* 0x000000c000017945 */ /* 0x000fe20003800000 */
[----:B------:R-:W-:Y:S02]  /*3010*/  ISETP.GE.AND P1, PT, R24, 0x2, PT ;  /* 0x000000021800780c */ /* 0x000fe40003f26270 */
[----:B------:R-:W-:Y:S02]  /*3020*/  F2FP.F16.E4M3.UNPACK_B R25, R25 ;  /* 0x00000019ff19723e */ /* 0x000fe400020006ff */
[----:B------:R-:W-:-:S03]  /*3030*/  ISETP.LT.OR P2, PT, R6, 0x1, !P1 ;  /* 0x000000010600780c */ /* 0x000fc60004f41670 */
[----:B------:R-:W-:Y:S01]  /*3040*/  HADD2.F32 R28, -RZ, R25.H0_H0 ;  /* 0x20000019ff1c7230 */ /* 0x000fe20000004100 */
[----:B------:R-:W-:-:S04]  /*3050*/  PRMT R25, RZ, 0x7610, R25 ;  /* 0x00007610ff197816 */ /* 0x000fc80000000019 */
[----:B------:R-:W-:-:S04]  /*3060*/  FMUL R28, R28, R15 ;  /* 0x0000000f1c1c7220 */ /* 0x000fc80000400000 */
[----:B--2---:R-:W-:-:S05]  /*3070*/  FFMA R28, R87, R14, R28 ;  /* 0x0000000e571c7223 */ /* 0x004fca000000001c */
[----:B------:R-:W-:-:S05]  /*3080*/  F2FP.SATFINITE.E4M3.F32.PACK_AB_MERGE_C R29, RZ, R28, RZ ;  /* 0x0000001cff1d723e */ /* 0x000fca00048070ff */
[----:B------:R1:W-:Y:S01]  /*3090*/  @!P3 STG.E.U8 desc[UR20][R16.64], R29 ;  /* 0x0000001d1000b986 */ /* 0x0003e2000c101114 */
[----:B------:R-:W-:Y:S05]  /*30a0*/  @P2 BRA `(.L_x_47) ;  /* 0x0000000000042947 */ /* 0x000fea0003800000 */
[----:B------:R2:W5:Y:S02]  /*30b0*/  LDG.E.U8 R25, desc[UR20][R4.64+0x1] ;  /* 0x0000011404197981 */ /* 0x000564000c1e1100 */
.L_x_47:
[----:B------:R-:W-:Y:S05]  /*30c0*/  BSYNC B1 ;  /* 0x0000000000017941 */ /* 0x000fea0003800000 */
.L_x_46:
[----:B-----5:R-:W-:Y:S01]  /*30d0*/  LOP3.LUT R25, R25, 0xff, RZ, 0xc0, !PT ;  /* 0x000000ff19197812 */ /* 0x020fe200078ec0ff */
[----:B------:R-:W-:Y:S01]  /*30e0*/  BSSY B1, `(.L_x_48) ;  /* 0x0000012000017945 */ /* 0x000fe20003800000 */
[----:B-1----:R-:W-:Y:S02]  /*30f0*/  IADD3 R29, P3, R26, 0x8, RZ ;  /* 0x000000081a1d7810 */ /* 0x002fe40007f7e0ff */
[----:B------:R-:W-:Y:S02]  /*3100*/  F2FP.F16.E4M3.UNPACK_B R25, R25 ;  /* 0x00000019ff19723e */ /* 0x000fe400020006ff */
[----:B------:R-:W-:Y:S01]  /*3110*/  ISETP.LT.OR P0, PT, R6, 0x9, !P0 ;  /* 0x000000090600780c */ /* 0x000fe20004701670 */
[----:B------:R-:W-:Y:S02]  /*3120*/  IMAD.X R27, RZ, RZ, R27, P3 ;  /* 0x000000ffff1b7224 */ /* 0x000fe400018e061b */
[----:B------:R-:W-:Y:S02]  /*3130*/  HADD2.F32 R26, -RZ, R25.H0_H0 ;  /* 0x20000019ff1a7230 */ /* 0x000fe40000004100 */
[----:B------:R-:W-:-:S04]  /*3140*/  IMAD.WIDE.U32 R22, R29, UR6, R22 ;  /* 0x000000061d167c25 */ /* 0x000fc8000f8e0016 */
[----:B------:R-:W-:Y:S01]  /*3150*/  FMUL R25, R26, R15 ;  /* 0x0000000f1a197220 */ /* 0x000fe20000400000 */
[----:B------:R-:W-:Y:S01]  /*3160*/  IMAD R26, R27, UR6, RZ ;  /* 0x000000061b1a7c24 */ /* 0x000fe2000f8e02ff */
[----:B------:R-:W-:Y:S02]  /*3170*/  IADD3 R22, P3, R22, UR16, RZ ;  /* 0x0000001016167c10 */ /* 0x000fe4000ff7e0ff */
[----:B------:R-:W-:Y:S01]  /*3180*/  FFMA R25, R86, R14, R25 ;  /* 0x0000000e56197223 */ /* 0x000fe20000000019 */
[----:B------:R-:W-:-:S04]  /*3190*/  IMAD R29, R29, UR7, R26 ;  /* 0x000000071d1d7c24 */ /* 0x000fc8000f8e021a */
[----:B------:R-:W-:Y:S02]  /*31a0*/  F2FP.SATFINITE.E4M3.F32.PACK_AB_MERGE_C R27, RZ, R25, RZ ;  /* 0x00000019ff1b723e */ /* 0x000fe400048070ff */
[----:B------:R-:W-:Y:S02]  /*31b0*/  IADD3.X R23, R23, UR17, R29, P3, !PT ;  /* 0x0000001117177c10 */ /* 0x000fe40009ffe41d */
[----:B------:R-:W-:Y:S01]  /*31c0*/  PRMT R25, RZ, 0x7610, R25 ;  /* 0x00007610ff197816 */ /* 0x000fe20000000019 */
[----:B------:R1:W-:Y:S01]  /*31d0*/  @!P2 STG.E.U8 desc[UR20][R16.64+0x1], R27 ;  /* 0x0000011b1000a986 */ /* 0x0003e2000c101114 */
[----:B------:R-:W-:Y:S05]  /*31e0*/  @P0 BRA `(.L_x_49) ;  /* 0x0000000000040947 */ /* 0x000fea0003800000 */
[----:B------:R3:W5:Y:S02]  /*31f0*/  LDG.E.U8 R25, desc[UR20][R22.64] ;  /* 0x0000001416197981 */ /* 0x000764000c1e1100 */
.L_x_49:
[----:B------:R-:W-:Y:S05]  /*3200*/  BSYNC B1 ;  /* 0x0000000000017941 */ /* 0x000fea0003800000 */
.L_x_48:
[----:B-----5:R-:W-:Y:S01]  /*3210*/  LOP3.LUT R25, R25, 0xff, RZ, 0xc0, !PT ;  /* 0x000000ff19197812 */ /* 0x020fe200078ec0ff */
[----:B------:R-:W-:Y:S01]  /*3220*/  BSSY B1, `(.L_x_50) ;  /* 0x000000b000017945 */ /* 0x000fe20003800000 */
[----:B------:R-:W-:Y:S02]  /*3230*/  ISETP.LT.OR P1, PT, R6, 0x9, !P1 ;  /* 0x000000090600780c */ /* 0x000fe40004f21670 */
[----:B------:R-:W-:-:S05]  /*3240*/  F2FP.F16.E4M3.UNPACK_B R25, R25 ;  /* 0x00000019ff19723e */ /* 0x000fca00020006ff */
[----:B------:R-:W-:Y:S01]  /*3250*/  HADD2.F32 R26, -RZ, R25.H0_H0 ;  /* 0x20000019ff1a7230 */ /* 0x000fe20000004100 */
[----:B------:R-:W-:-:S04]  /*3260*/  PRMT R25, RZ, 0x7610, R25 ;  /* 0x00007610ff197816 */ /* 0x000fc80000000019 */
[----:B------:R-:W-:-:S04]  /*3270*/  FMUL R26, R26, R15 ;  /* 0x0000000f1a1a7220 */ /* 0x000fc80000400000 */
[----:B------:R-:W-:-:S05]  /*3280*/  FFMA R26, R85, R14, R26 ;  /* 0x0000000e551a7223 */ /* 0x000fca000000001a */
[----:B-1----:R-:W-:-:S05]  /*3290*/  F2FP.SATFINITE.E4M3.F32.PACK_AB_MERGE_C R27, RZ, R26, RZ ;  /* 0x0000001aff1b723e */ /* 0x002fca00048070ff */
[----:B------:R1:W-:Y:S01]  /*32a0*/  @!P0 STG.E.U8 desc[UR20][R18.64], R27 ;  /* 0x0000001b12008986 */ /* 0x0003e2000c101114 */
[----:B------:R-:W-:Y:S05]  /*32b0*/  @P1 BRA `(.L_x_51) ;  /* 0x0000000000041947 */ /* 0x000fea0003800000 */
[----:B------:R4:W5:Y:S02]  /*32c0*/  LDG.E.U8 R25, desc[UR20][R22.64+0x1] ;  /* 0x0000011416197981 */ /* 0x000964000c1e1100 */
.L_x_51:
[----:B------:R-:W-:Y:S05]  /*32d0*/  BSYNC B1 ;  /* 0x0000000000017941 */ /* 0x000fea0003800000 */
.L_x_50:
[----:B-----5:R-:W-:Y:S01]  /*32e0*/  LOP3.LUT R25, R25, 0xff, RZ, 0xc0, !PT ;  /* 0x000000ff19197812 */ /* 0x020fe200078ec0ff */
[----:B------:R-:W-:Y:S01]  /*32f0*/  BSSY B1, `(.L_x_52) ;  /* 0x000000c000017945 */ /* 0x000fe20003800000 */
[----:B------:R-:W-:Y:S02]  /*3300*/  ISETP.GE.AND P0, PT, R24, 0x9, PT ;  /* 0x000000091800780c */ /* 0x000fe40003f06270 */
[----:B------:R-:W-:Y:S02]  /*3310*/  F2FP.F16.E4M3.UNPACK_B R25, R25 ;  /* 0x00000019ff19723e */ /* 0x000fe400020006ff */
[----:B------:R-:W-:-:S03]  /*3320*/  ISETP.LT.OR P2, PT, R6, 0x1, !P0 ;  /* 0x000000010600780c */ /* 0x000fc60004741670 */
[----:B------:R-:W-:-:S05]  /*3330*/  HADD2.F32 R26, -RZ, R25.H0_H0 ;  /* 0x20000019ff1a7230 */ /* 0x000fca0000004100 */
[----:B------:R-:W-:-:S04]  /*3340*/  FMUL R25, R26, R15 ;  /* 0x0000000f1a197220 */ /* 0x000fc80000400000 */
[----:B------:R-:W-:-:S05]  /*3350*/  FFMA R25, R84, R14, R25 ;  /* 0x0000000e54197223 */ /* 0x000fca0000000019 */
[----:B-1----:R-:W-:Y:S02]  /*3360*/  F2FP.SATFINITE.E4M3.F32.PACK_AB_MERGE_C R27, RZ, R25, RZ ;  /* 0x00000019ff1b723e */ /* 0x002fe400048070ff */
[----:B------:R-:W-:-:S03]  /*3370*/  PRMT R25, RZ, 0x7610, R25 ;  /* 0x00007610ff197816 */ /* 0x000fc60000000019 */
[----:B------:R1:W-:Y:S01]  /*3380*/  @!P1 STG.E.U8 desc[UR20][R18.64+0x1], R27 ;  /* 0x0000011b12009986 */ /* 0x0003e2000c101114 */
[----:B------:R-:W-:Y:S05]  /*3390*/  @P2 BRA `(.L_x_53) ;  /* 0x0000000000042947 */ /* 0x000fea0003800000 */
[----:B------:R0:W5:Y:S02]  /*33a0*/  LDG.E.U8 R25, desc[UR20][R4.64+0x8] ;  /* 0x0000081404197981 */ /* 0x000164000c1e1100 */
.L_x_53:
[----:B------:R-:W-:Y:S05]  /*33b0*/  BSYNC B1 ;  /* 0x0000000000017941 */ /* 0x000fea0003800000 */
.L_x_52:
        /* <DEDUP_REMOVED lines=13> */
.L_x_55:
[----:B------:R-:W-:Y:S05]  /*3490*/  BSYNC B1 ;  /* 0x0000000000017941 */ /* 0x000fea0003800000 */
.L_x_54:
[----:B-----5:R-:W-:Y:S01]  /*34a0*/  LOP3.LUT R25, R25, 0xff, RZ, 0xc0, !PT ;  /* 0x000000ff19197812 */ /* 0x020fe200078ec0ff */
[----:B------:R-:W-:Y:S01]  /*34b0*/  BSSY B1, `(.L_x_56) ;  /* 0x000000b000017945 */ /* 0x000fe20003800000 */
[----:B------:R-:W-:Y:S02]  /*34c0*/  ISETP.LT.OR P0, PT, R6, 0x9, !P0 ;  /* 0x000000090600780c */ /* 0x000fe40004701670 */
[----:B------:R-:W-:-:S05]  /*34d0*/  F2FP.F16.E4M3.UNPACK_B R25, R25 ;  /* 0x00000019ff19723e */ /* 0x000fca00020006ff */
        /* <DEDUP_REMOVED lines=8> */
.L_x_57:
[----:B------:R-:W-:Y:S05]  /*3560*/  BSYNC B1 ;  /* 0x0000000000017941 */ /* 0x000fea0003800000 */
.L_x_56:
        /* <DEDUP_REMOVED lines=12> */
.L_x_59:
[----:B------:R-:W-:Y:S05]  /*3630*/  BSYNC B1 ;  /* 0x0000000000017941 */ /* 0x000fea0003800000 */
.L_x_58:
        /* <DEDUP_REMOVED lines=13> */
.L_x_61:
[----:B------:R-:W-:Y:S05]  /*3710*/  BSYNC B1 ;  /* 0x0000000000017941 */ /* 0x000fea0003800000 */
.L_x_60:
        /* <DEDUP_REMOVED lines=13> */
.L_x_63:
[----:B------:R-:W-:Y:S05]  /*37f0*/  BSYNC B1 ;  /* 0x0000000000017941 */ /* 0x000fea0003800000 */
.L_x_62:
        /* <DEDUP_REMOVED lines=12> */
.L_x_65:
[----:B------:R-:W-:Y:S05]  /*38c0*/  BSYNC B1 ;  /* 0x0000000000017941 */ /* 0x000fea0003800000 */
.L_x_64:
        /* <DEDUP_REMOVED lines=12> */
.L_x_67:
[----:B------:R-:W-:Y:S05]  /*3990*/  BSYNC B1 ;  /* 0x0000000000017941 */ /* 0x000fea0003800000 */
.L_x_66:
        /* <DEDUP_REMOVED lines=13> */
.L_x_69:
[----:B------:R-:W-:Y:S05]  /*3a70*/  BSYNC B1 ;  /* 0x0000000000017941 */ /* 0x000fea0003800000 */
.L_x_68:
        /* <DEDUP_REMOVED lines=13> */
.L_x_71:
[----:B------:R-:W-:Y:S05]  /*3b50*/  BSYNC B1 ;  /* 0x0000000000017941 */ /* 0x000fea0003800000 */
.L_x_70:
        /* <DEDUP_REMOVED lines=12> */
.L_x_73:
[----:B------:R-:W-:Y:S05]  /*3c20*/  BSYNC B1 ;  /* 0x0000000000017941 */ /* 0x000fea0003800000 */
.L_x_72:
        /* <DEDUP_REMOVED lines=12> */
.L_x_75:
[----:B------:R-:W-:Y:S05]  /*3cf0*/  BSYNC B1 ;  /* 0x0000000000017941 */ /* 0x000fea0003800000 */
.L_x_74:
        /* <DEDUP_REMOVED lines=13> */
.L_x_77:
[----:B------:R-:W-:Y:S05]  /*3dd0*/  BSYNC B1 ;  /* 0x0000000000017941 */ /* 0x000fea0003800000 */
.L_x_76:
        /* <DEDUP_REMOVED lines=13> */
.L_x_79:
[----:B------:R-:W-:Y:S05]  /*3eb0*/  BSYNC B1 ;  /* 0x0000000000017941 */ /* 0x000fea0003800000 */
.L_x_78:
        /* <DEDUP_REMOVED lines=12> */
.L_x_81:
[----:B------:R-:W-:Y:S05]  /*3f80*/  BSYNC B1 ;  /* 0x0000000000017941 */ /* 0x000fea0003800000 */
.L_x_80:
        /* <DEDUP_REMOVED lines=12> */
.L_x_83:
[----:B------:R-:W-:Y:S05]  /*4050*/  BSYNC B1 ;  /* 0x0000000000017941 */ /* 0x000fea0003800000 */
.L_x_82:
        /* <DEDUP_REMOVED lines=13> */
.L_x_85:
[----:B------:R-:W-:Y:S05]  /*4130*/  BSYNC B1 ;  /* 0x0000000000017941 */ /* 0x000fea0003800000 */
.L_x_84:
        /* <DEDUP_REMOVED lines=13> */
.L_x_87:
[----:B------:R-:W-:Y:S05]  /*4210*/  BSYNC B1 ;  /* 0x0000000000017941 */ /* 0x000fea0003800000 */
.L_x_86:
        /* <DEDUP_REMOVED lines=12> */
.L_x_89:
[----:B------:R-:W-:Y:S05]  /*42e0*/  BSYNC B1 ;  /* 0x0000000000017941 */ /* 0x000fea0003800000 */
.L_x_88:
        /* <DEDUP_REMOVED lines=12> */
.L_x_91:
[----:B------:R-:W-:Y:S05]  /*43b0*/  BSYNC B1 ;  /* 0x0000000000017941 */ /* 0x000fea0003800000 */
.L_x_90:
        /* <DEDUP_REMOVED lines=13> */
.L_x_93:
[----:B------:R-:W-:Y:S05]  /*4490*/  BSYNC B1 ;  /* 0x0000000000017941 */ /* 0x000fea0003800000 */
.L_x_92:
        /* <DEDUP_REMOVED lines=13> */
.L_x_95:
[----:B------:R-:W-:Y:S05]  /*4570*/  BSYNC B1 ;  /* 0x0000000000017941 */ /* 0x000fea0003800000 */
.L_x_94:
        /* <DEDUP_REMOVED lines=12> */
.L_x_97:
[----:B------:R-:W-:Y:S05]  /*4640*/  BSYNC B1 ;  /* 0x0000000000017941 */ /* 0x000fea0003800000 */
.L_x_96:
        /* <DEDUP_REMOVED lines=12> */
.L_x_99:
[----:B------:R-:W-:Y:S05]  /*4710*/  BSYNC B1 ;  /* 0x0000000000017941 */ /* 0x000fea0003800000 */
.L_x_98:
        /* <DEDUP_REMOVED lines=13> */
.L_x_101:
[----:B------:R-:W-:Y:S05]  /*47f0*/  BSYNC B1 ;  /* 0x0000000000017941 */ /* 0x000fea0003800000 */
.L_x_100:
[----:B-----5:R-:W-:Y:S01]  /*4800*/  LOP3.LUT R25, R25, 0xff, RZ, 0xc0, !PT ;  /* 0x000000ff19197812 */ /* 0x020fe200078ec0ff */
[----:B------:R-:W-:Y:S01]  /*4810*/  BSSY B1, `(.L_x_102) ;  /* 0x000000c000017945 */ /* 0x000fe20003800000 */
[----:B------:R-:W-:Y:S02]  /*4820*/  ISETP.GE.AND P1, PT, R24, 0x3a, PT ;  /* 0x0000003a1800780c */ /* 0x000fe40003f26270 */
[----:B------:R-:W-:Y:S02]  /*4830*/  F2FP.F16.E4M3.UNPACK_B R25, R25 ;  /* 0x00000019ff19723e */ /* 0x000fe400020006ff */
[----:B------:R-:W-:Y:S02]  /*4840*/  ISETP.LT.OR P3, PT, R6, 0x1, !P1 ;  /* 0x000000010600780c */ /* 0x000fe40004f61670 */
[----:B------:R-:W-:Y:S01]  /*4850*/  PRMT R24, RZ, 0x7610, R24 ;  /* 0x00007610ff187816 */ /* 0x000fe20000000018 */
[----:B------:R-:W-:-:S05]  /*4860*/  HADD2.F32 R26, -RZ, R25.H0_H0 ;  /* 0x20000019ff1a7230 */ /* 0x000fca0000004100 */
[----:B------:R-:W-:-:S04]  /*4870*/  FMUL R26, R26, R15 ;  /* 0x0000000f1a1a7220 */ /* 0x000fc80000400000 */
[----:B------:R-:W-:-:S05]  /*4880*/  FFMA R26, R59, R14, R26 ;  /* 0x0000000e3b1a7223 */ /* 0x000fca000000001a */
[----:B------:R-:W-:-:S05]  /*4890*/  F2FP.SATFINITE.E4M3.F32.PACK_AB_MERGE_C R25, RZ, R26, RZ ;  /* 0x0000001aff19723e */ /* 0x000fca00048070ff */
[----:B------:R0:W-:Y:S01]  /*48a0*/  @!P2 STG.E.U8 desc[UR20][R16.64+0x38], R25 ;  /* 0x000038191000a986 */ /* 0x0001e2000c101114 */
[----:B------:R-:W-:Y:S05]  /*48b0*/  @P3 BRA `(.L_x_103) ;  /* 0x0000000000043947 */ /* 0x000fea0003800000 */
[----:B------:R0:W5:Y:S02]  /*48c0*/  LDG.E.U8 R24, desc[UR20][R4.64+0x39] ;  /* 0x0000391404187981 */ /* 0x000164000c1e1100 */
.L_x_103:
[----:B------:R-:W-:Y:S05]  /*48d0*/  BSYNC B1 ;  /* 0x0000000000017941 */ /* 0x000fea0003800000 */
.L_x_102:
[----:B-----5:R-:W-:Y:S01]  /*48e0*/  LOP3.LUT R24, R24, 0xff, RZ, 0xc0, !PT ;  /* 0x000000ff18187812 */ /* 0x020fe200078ec0ff */
[----:B------:R-:W-:Y:S01]  /*48f0*/  BSSY B1, `(.L_x_104) ;  /* 0x000000b000017945 */ /* 0x000fe20003800000 */
[----:B------:R-:W-:Y:S02]  /*4900*/  ISETP.LT.OR P0, PT, R6, 0x9, !P0 ;  /* 0x000000090600780c */ /* 0x000fe40004701670 */
[----:B------:R-:W-:Y:S02]  /*4910*/  F2FP.F16.E4M3.UNPACK_B R24, R24 ;  /* 0x00000018ff18723e */ /* 0x000fe400020006ff */
[----:B0-2---:R-:W-:-:S03]  /*4920*/  PRMT R4, RZ, 0x7610, R4 ;  /* 0x00007610ff047816 */ /* 0x005fc60000000004 */
[----:B------:R-:W-:-:S05]  /*4930*/  HADD2.F32 R24, -RZ, R24.H0_H0 ;  /* 0x20000018ff187230 */ /* 0x000fca0000004100 */
[----:B------:R-:W-:-:S04]  /*4940*/  FMUL R5, R24, R15 ;  /* 0x0000000f18057220 */ /* 0x000fc80000400000 */
[----:B------:R-:W-:-:S05]  /*4950*/  FFMA R5, R58, R14, R5 ;  /* 0x0000000e3a057223 */ /* 0x000fca0000000005 */
[----:B------:R-:W-:-:S05]  /*4960*/  F2FP.SATFINITE.E4M3.F32.PACK_AB_MERGE_C R5, RZ, R5, RZ ;  /* 0x00000005ff05723e */ /* 0x000fca00048070ff */
[----:B------:R0:W-:Y:S01]  /*4970*/  @!P3 STG.E.U8 desc[UR20][R16.64+0x39], R5 ;  /* 0x000039051000b986 */ /* 0x0001e2000c101114 */
[----:B------:R-:W-:Y:S05]  /*4980*/  @P0 BRA `(.L_x_105) ;  /* 0x0000000000040947 */ /* 0x000fea0003800000 */
[----:B------:R2:W5:Y:S02]  /*4990*/  LDG.E.U8 R4, desc[UR20][R22.64+0x38] ;  /* 0x0000381416047981 */ /* 0x000564000c1e1100 */
.L_x_105:
[----:B------:R-:W-:Y:S05]  /*49a0*/  BSYNC B1 ;  /* 0x0000000000017941 */ /* 0x000fea0003800000 */
.L_x_104:
[----:B-----5:R-:W-:Y:S01]  /*49b0*/  LOP3.LUT R4, R4, 0xff, RZ, 0xc0, !PT ;  /* 0x000000ff04047812 */ /* 0x020fe200078ec0ff */
[----:B------:R-:W-:Y:S01]  /*49c0*/  BSSY B1, `(.L_x_106) ;  /* 0x000000b000017945 */ /* 0x000fe20003800000 */
[----:B------:R-:W-:Y:S02]  /*49d0*/  ISETP.LT.OR P1, PT, R6, 0x9, !P1 ;  /* 0x000000090600780c */ /* 0x000fe40004f21670 */
[----:B------:R-:W-:-:S05]  /*49e0*/  F2FP.F16.E4M3.UNPACK_B R4, R4 ;  /* 0x00000004ff04723e */ /* 0x000fca00020006ff */
[----:B------:R-:W-:-:S05]  /*49f0*/  HADD2.F32 R4, -RZ, R4.H0_H0 ;  /* 0x20000004ff047230 */ /* 0x000fca0000004100 */
[----:B------:R-:W-:-:S04]  /*4a00*/  FMUL R4, R4, R15 ;  /* 0x0000000f04047220 */ /* 0x000fc80000400000 */
[----:B------:R-:W-:-:S05]  /*4a10*/  FFMA R4, R57, R14, R4 ;  /* 0x0000000e39047223 */ /* 0x000fca0000000004 */
[----:B0-----:R-:W-:Y:S02]  /*4a20*/  F2FP.SATFINITE.E4M3.F32.PACK_AB_MERGE_C R5, RZ, R4, RZ ;  /* 0x00000004ff05723e */ /* 0x001fe400048070ff */
[----:B------:R-:W-:-:S03]  /*4a30*/  PRMT R4, RZ, 0x7610, R4 ;  /* 0x00007610ff047816 */ /* 0x000fc60000000004 */
[----:B------:R0:W-:Y:S01]  /*4a40*/  @!P0 STG.E.U8 desc[UR20][R18.64+0x38], R5 ;  /* 0x0000380512008986 */ /* 0x0001e2000c101114 */
[----:B------:R-:W-:Y:S05]  /*4a50*/  @P1 BRA `(.L_x_107) ;  /* 0x0000000000041947 */ /* 0x000fea0003800000 */
[----:B------:R0:W5:Y:S02]  /*4a60*/  LDG.E.U8 R4, desc[UR20][R22.64+0x39] ;  /* 0x0000391416047981 */ /* 0x000164000c1e1100 */
.L_x_107:
[----:B------:R-:W-:Y:S05]  /*4a70*/  BSYNC B1 ;  /* 0x0000000000017941 */ /* 0x000fea0003800000 */
.L_x_106:
[----:B------:R-:W-:Y:S05]  /*4a80*/  @P1 BRA `(.L_x_108) ;  /* 0x0000000800601947 */ /* 0x000fea0003800000 */
[----:B-----5:R-:W-:-:S04]  /*4a90*/  LOP3.LUT R4, R4, 0xff, RZ, 0xc0, !PT ;  /* 0x000000ff04047812 */ /* 0x020fc800078ec0ff */
[----:B------:R-:W-:-:S05]  /*4aa0*/  F2FP.F16.E4M3.UNPACK_B R4, R4 ;  /* 0x00000004ff04723e */ /* 0x000fca00020006ff */
[----:B------:R-:W-:-:S05]  /*4ab0*/  HADD2.F32 R4, -RZ, R4.H0_H0 ;  /* 0x20000004ff047230 */ /* 0x000fca0000004100 */
[----:B0-----:R-:W-:-:S04]  /*4ac0*/  FMUL R5, R4, R15 ;  /* 0x0000000f04057220 */ /* 0x001fc80000400000 */
[----:B------:R-:W-:-:S05]  /*4ad0*/  FFMA R5, R56, R14, R5 ;  /* 0x0000000e38057223 */ /* 0x000fca0000000005 */
[----:B------:R-:W-:-:S05]  /*4ae0*/  F2FP.SATFINITE.E4M3.F32.PACK_AB_MERGE_C R5, RZ, R5, RZ ;  /* 0x00000005ff05723e */ /* 0x000fca00048070ff */
[----:B------:R0:W-:Y:S01]  /*4af0*/  STG.E.U8 desc[UR20][R18.64+0x39], R5 ;  /* 0x0000390512007986 */ /* 0x0001e2000c101114 */
[----:B------:R-:W-:Y:S05]  /*4b00*/  BRA `(.L_x_108) ;  /* 0x0000000800407947 */ /* 0x000fea0003800000 */
.L_x_43:
[C---:B------:R-:W-:Y:S01]  /*4b10*/  ISETP.GE.AND P3, PT, R24.reuse, 0x1, PT ;  /* 0x000000011800780c */ /* 0x040fe20003f66270 */
[-C--:B--2---:R-:W-:Y:S01]  /*4b20*/  FMUL R87, R87, R14.reuse ;  /* 0x0000000e57577220 */ /* 0x084fe20000400000 */
[----:B------:R-:W-:Y:S01]  /*4b30*/  ISETP.GE.AND P0, PT, R24, 0x2, PT ;  /* 0x000000021800780c */ /* 0x000fe20003f06270 */
[-C--:B------:R-:W-:Y:S01]  /*4b40*/  FMUL R86, R86, R14.reuse ;  /* 0x0000000e56567220 */ /* 0x080fe20000400000 */
[C---:B------:R-:W-:Y:S01]  /*4b50*/  ISETP.LT.OR P1, PT, R6.reuse, 0x1, !P3 ;  /* 0x000000010600780c */ /* 0x040fe20005f21670 */
[-C--:B------:R-:W-:Y:S01]  /*4b60*/  FMUL R85, R85, R14.reuse ;  /* 0x0000000e55557220 */ /* 0x080fe20000400000 */
[----:B------:R-:W-:Y:S01]  /*4b70*/  ISETP.LT.OR P2, PT, R6, 0x1, !P0 ;  /* 0x000000010600780c */ /* 0x000fe20004741670 */
[-C--:B------:R-:W-:Y:S01]  /*4b80*/  FMUL R84, R84, R14.reuse ;  /* 0x0000000e54547220 */ /* 0x080fe20000400000 */
[----:B------:R-:W-:Y:S01]  /*4b90*/  ISETP.LT.OR P3, PT, R6, 0x9, !P3 ;  /* 0x000000090600780c */ /* 0x000fe20005f61670 */
[-C--:B------:R-:W-:Y:S01]  /*4ba0*/  FMUL R83, R83, R14.reuse ;  /* 0x0000000e53537220 */ /* 0x080fe20000400000 */
[----:B------:R-:W-:Y:S01]  /*4bb0*/  F2FP.SATFINITE.E4M3.F32.PACK_AB_MERGE_C R87, RZ, R87, RZ ;  /* 0x00000057ff57723e */ /* 0x000fe200048070ff */
[----:B------:R-:W-:Y:S01]  /*4bc0*/  FMUL R82, R82, R14 ;  /* 0x0000000e52527220 */ /* 0x000fe20000400000 */
[----:B------:R-:W-:Y:S01]  /*4bd0*/  F2FP.SATFINITE.E4M3.F32.PACK_AB_MERGE_C R5, RZ, R86, RZ ;  /* 0x00000056ff05723e */ /* 0x000fe200048070ff */
[-C--:B------:R-:W-:Y:S01]  /*4be0*/  FMUL R81, R81, R14.reuse ;  /* 0x0000000e51517220 */ /* 0x080fe20000400000 */
[----:B------:R-:W-:Y:S01]  /*4bf0*/  F2FP.SATFINITE.E4M3.F32.PACK_AB_MERGE_C R85, RZ, R85, RZ ;  /* 0x00000055ff55723e */ /* 0x000fe200048070ff */
[-C--:B------:R-:W-:Y:S01]  /*4c00*/  FMUL R80, R80, R14.reuse ;  /* 0x0000000e50507220 */ /* 0x080fe20000400000 */
[----:B------:R-:W-:Y:S01]  /*4c10*/  ISETP.LT.OR P0, PT, R6, 0x9, !P0 ;  /* 0x000000090600780c */ /* 0x000fe20004701670 */
[----:B------:R-:W-:Y:S01]  /*4c20*/  @!P1 STG.E.U8 desc[UR20][R16.64], R87 ;  /* 0x0000005710009986 */ /* 0x000fe2000c101114 */
[C---:B------:R-:W-:Y:S01]  /*4c30*/  ISETP.GE.AND P1, PT, R24.reuse, 0x9, PT ;  /* 0x000000091800780c */ /* 0x040fe20003f26270 */
[-C--:B------:R-:W-:Y:S01]  /*4c40*/  FMUL R79, R79, R14.reuse ;  /* 0x0000000e4f4f7220 */ /* 0x080fe20000400000 */
[----:B------:R-:W-:Y:S01]  /*4c50*/  F2FP.SATFINITE.E4M3.F32.PACK_AB_MERGE_C R83, RZ, R83, RZ ;  /* 0x00000053ff53723e */ /* 0x000fe200048070ff */
[----:B------:R0:W-:Y:S01]  /*4c60*/  @!P2 STG.E.U8 desc[UR20][R16.64+0x1], R5 ;  /* 0x000001051000a986 */ /* 0x0001e2000c101114 */
[----:B------:R-:W-:Y:S01]  /*4c70*/  ISETP.GE.AND P2, PT, R24, 0xa, PT ;  /* 0x0000000a1800780c */ /* 0x000fe20003f46270 */
[----:B------:R-:W-:Y:S01]  /*4c80*/  FMUL R78, R78, R14 ;  /* 0x0000000e4e4e7220 */ /* 0x000fe20000400000 */
[----:B------:R-:W-:Y:S01]  /*4c90*/  F2FP.SATFINITE.E4M3.F32.PACK_AB_MERGE_C R23, RZ, R82, RZ ;  /* 0x00000052ff17723e */ /* 0x000fe200048070ff */
[----:B------:R-:W-:Y:S01]  /*4ca0*/  @!P3 STG.E.U8 desc[UR20][R18.64], R85 ;  /* 0x000000551200b986 */ /* 0x000fe2000c101114 */
[----:B------:R-:W-:Y:S01]  /*4cb0*/  ISETP.LT.OR P3, PT, R6, 0x1, !P1 ;  /* 0x000000010600780c */ /* 0x000fe20004f61670 */
[-C--:B------:R-:W-:Y:S01]  /*4cc0*/  FMUL R76, R76, R14.reuse ;  /* 0x0000000e4c4c7220 */ /* 0x080fe20000400000 */
[C---:B------:R-:W-:Y:S01]  /*4cd0*/  ISETP.LT.OR P5, PT, R6.reuse, 0x1, !P2 ;  /* 0x000000010600780c */ /* 0x040fe200057a1670 */
[-C--:B------:R-:W-:Y:S01]  /*4ce0*/  FMUL R77, R77, R14.reuse ;  /* 0x0000000e4d4d7220 */ /* 0x080fe20000400000 */
[----:B------:R-:W-:Y:S01]  /*4cf0*/  ISETP.LT.OR P1, PT, R6, 0x9, !P1 ;  /* 0x000000090600780c */ /* 0x000fe20004f21670 */
[-C--:B------:R-:W-:Y:S01]  /*4d00*/  FMUL R75, R75, R14.reuse ;  /* 0x0000000e4b4b7220 */ /* 0x080fe20000400000 */
[----:B------:R-:W-:Y:S01]  /*4d10*/  F2FP.SATFINITE.E4M3.F32.PACK_AB_MERGE_C R81, RZ, R81, RZ ;  /* 0x00000051ff51723e */ /* 0x000fe200048070ff */
[----:B------:R-:W-:Y:S01]  /*4d20*/  FMUL R74, R74, R14 ;  /* 0x0000000e4a4a7220 */ /* 0x000fe20000400000 */
[----:B0-----:R-:W-:Y:S01]  /*4d30*/  F2FP.SATFINITE.E4M3.F32.PACK_AB_MERGE_C R5, RZ, R84, RZ ;  /* 0x00000054ff05723e */ /* 0x001fe200048070ff */
[-C--:B------:R-:W-:Y:S01]  /*4d40*/  FMUL R72, R72, R14.reuse ;  /* 0x0000000e48487220 */ /* 0x080fe20000400000 */
[----:B------:R-:W-:Y:S01]  /*4d50*/  ISETP.LT.OR P2, PT, R6, 0x9, !P2 ;  /* 0x000000090600780c */ /* 0x000fe20005741670 */
[----:B------:R-:W-:Y:S01]  /*4d60*/  FMUL R73, R73, R14 ;  /* 0x0000000e49497220 */ /* 0x000fe20000400000 */
[----:B------:R-:W-:Y:S01]  /*4d70*/  F2FP.SATFINITE.E4M3.F32.PACK_AB_MERGE_C R25, RZ, R80, RZ ;  /* 0x00000050ff19723e */ /* 0x000fe200048070ff */
[----:B------:R0:W-:Y:S01]  /*4d80*/  @!P0 STG.E.U8 desc[UR20][R18.64+0x1], R5 ;  /* 0x0000010512008986 */ /* 0x0001e2000c101114 */
[C---:B------:R-:W-:Y:S01]  /*4d90*/  ISETP.GE.AND P0, PT, R24.reuse, 0x11, PT ;  /* 0x000000111800780c */ /* 0x040fe20003f06270 */
[-C--:B------:R-:W-:Y:S01]  /*4da0*/  FMUL R71, R71, R14.reuse ;  /* 0x0000000e47477220 */ /* 0x080fe20000400000 */
[----:B------:R-:W-:Y:S01]  /*4db0*/  F2FP.SATFINITE.E4M3.F32.PACK_AB_MERGE_C R79, RZ, R79, RZ ;  /* 0x0000004fff4f723e */ /* 0x000fe200048070ff */
[----:B------:R-:W-:Y:S01]  /*4dc0*/  @!P3 STG.E.U8 desc[UR20][R16.64+0x8], R83 ;  /* 0x000008531000b986 */ /* 0x000fe2000c101114 */
[----:B------:R-:W-:Y:S01]  /*4dd0*/  ISETP.GE.AND P3, PT, R24, 0x12, PT ;  /* 0x000000121800780c */ /* 0x000fe20003f66270 */
[-C--:B------:R-:W-:Y:S01]  /*4de0*/  FMUL R70, R70, R14.reuse ;  /* 0x0000000e46467220 */ /* 0x080fe20000400000 */
[----:B------:R-:W-:Y:S01]  /*4df0*/  F2FP.SATFINITE.E4M3.F32.PACK_AB_MERGE_C R77, RZ, R77, RZ ;  /* 0x0000004dff4d723e */ /* 0x000fe200048070ff */
[----:B------:R1:W-:Y:S01]  /*4e00*/  @!P5 STG.E.U8 desc[UR20][R16.64+0x9], R23 ;  /* 0x000009171000d986 */ /* 0x0003e2000c101114 */
[C---:B------:R-:W-:Y:S01]  /*4e10*/  ISETP.LT.OR P5, PT, R6.reuse, 0x1, !P3 ;  /* 0x000000010600780c */ /* 0x040fe20005fa1670 */
[-C--:B------:R-:W-:Y:S01]  /*4e20*/  FMUL R69, R69, R14.reuse ;  /* 0x0000000e45457220 */ /* 0x080fe20000400000 */
[C---:B------:R-:W-:Y:S01]  /*4e30*/  ISETP.LT.OR P3, PT, R6.reuse, 0x9, !P3 ;  /* 0x000000090600780c */ /* 0x040fe20005f61670 */
[----:B------:R-:W-:Y:S01]  /*4e40*/  @!P1 STG.E.U8 desc[UR20][R18.64+0x8], R81 ;  /* 0x0000085112009986 */ /* 0x000fe2000c101114 */
[----:B------:R-:W-:Y:S01]  /*4e50*/  ISETP.LT.OR P1, PT, R6, 0x1, !P0 ;  /* 0x000000010600780c */ /* 0x000fe20004721670 */
[----:B------:R-:W-:Y:S01]  /*4e60*/  FMUL R68, R68, R14 ;  /* 0x0000000e44447220 */ /* 0x000fe20000400000 */
[----:B0-----:R-:W-:Y:S01]  /*4e70*/  F2FP.SATFINITE.E4M3.F32.PACK_AB_MERGE_C R5, RZ, R78, RZ ;  /* 0x0000004eff05723e */ /* 0x001fe200048070ff */
[----:B------:R-:W-:Y:S01]  /*4e80*/  @!P2 STG.E.U8 desc[UR20][R18.64+0x9], R25 ;  /* 0x000009191200a986 */ /* 0x000fe2000c101114 */
[----:B------:R-:W-:Y:S01]  /*4e90*/  ISETP.GE.AND P2, PT, R24, 0x19, PT ;  /* 0x000000191800780c */ /* 0x000fe20003f46270 */
[-C--:B------:R-:W-:Y:S01]  /*4ea0*/  FMUL R67, R67, R14.reuse ;  /* 0x0000000e43437220 */ /* 0x080fe20000400000 */
[----:B------:R-:W-:Y:S01]  /*4eb0*/  ISETP.LT.OR P0, PT, R6, 0x9, !P0 ;  /* 0x000000090600780c */ /* 0x000fe20004701670 */
[----:B------:R-:W-:Y:S01]  /*4ec0*/  FMUL R66, R66, R14 ;  /* 0x0000000e42427220 */ /* 0x000fe20000400000 */
[----:B------:R-:W-:Y:S01]  /*4ed0*/  ISETP.LT.OR P6, PT, R6, 0x1, !P2 ;  /* 0x000000010600780c */ /* 0x000fe200057c1670 */
[----:B------:R0:W-:Y:S01]  /*4ee0*/  @!P5 STG.E.U8 desc[UR20][R16.64+0x11], R5 ;  /* 0x000011051000d986 */ /* 0x0001e2000c101114 */
[----:B-1----:R-:W-:Y:S01]  /*4ef0*/  F2FP.SATFINITE.E4M3.F32.PACK_AB_MERGE_C R23, RZ, R76, RZ ;  /* 0x0000004cff17723e */ /* 0x002fe200048070ff */
[-C--:B------:R-:W-:Y:S01]  /*4f00*/  FMUL R64, R64, R14.reuse ;  /* 0x0000000e40407220 */ /* 0x080fe20000400000 */
[----:B------:R-:W-:Y:S01]  /*4f10*/  F2FP.SATFINITE.E4M3.F32.PACK_AB_MERGE_C R75, RZ, R75, RZ ;  /* 0x0000004bff4b723e */ /* 0x000fe200048070ff */
[----:B------:R-:W-:Y:S01]  /*4f20*/  @!P1 STG.E.U8 desc[UR20][R16.64+0x10], R79 ;  /* 0x0000104f10009986 */ /* 0x000fe2000c101114 */
[----:B------:R-:W-:Y:S01]  /*4f30*/  ISETP.GE.AND P1, PT, R24, 0x1a, PT ;  /* 0x0000001a1800780c */ /* 0x000fe20003f26270 */
[-C--:B------:R-:W-:Y:S01]  /*4f40*/  FMUL R65, R65, R14.reuse ;  /* 0x0000000e41417220 */ /* 0x080fe20000400000 */
[C---:B------:R-:W-:Y:S01]  /*4f50*/  ISETP.LT.OR P2, PT, R6.reuse, 0x9, !P2 ;  /* 0x000000090600780c */ /* 0x040fe20005741670 */
[----:B------:R1:W-:Y:S01]  /*4f60*/  @!P3 STG.E.U8 desc[UR20][R18.64+0x11], R23 ;  /* 0x000011171200b986 */ /* 0x0003e2000c101114 */
[C---:B------:R-:W-:Y:S01]  /*4f70*/  ISETP.LT.OR P5, PT, R6.reuse, 0x1, !P1 ;  /* 0x000000010600780c */ /* 0x040fe20004fa1670 */
[----:B------:R-:W-:Y:S01]  /*4f80*/  FMUL R63, R63, R14 ;  /* 0x0000000e3f3f7220 */ /* 0x000fe20000400000 */
[----:B------:R-:W-:Y:S01]  /*4f90*/  ISETP.LT.OR P3, PT, R6, 0x9, !P1 ;  /* 0x000000090600780c */ /* 0x000fe20004f61670 */
[----:B------:R-:W-:Y:S01]  /*4fa0*/  @!P0 STG.E.U8 desc[UR20][R18.64+0x10], R77 ;  /* 0x0000104d12008986 */ /* 0x000fe2000c101114 */
[----:B0-----:R-:W-:Y:S01]  /*4fb0*/  F2FP.SATFINITE.E4M3.F32.PACK_AB_MERGE_C R5, RZ, R74, RZ ;  /* 0x0000004aff05723e */ /* 0x001fe200048070ff */
[-C--:B------:R-:W-:Y:S01]  /*4fc0*/  FMUL R62, R62, R14.reuse ;  /* 0x0000000e3e3e7220 */ /* 0x080fe20000400000 */
[C---:B------:R-:W-:Y:S01]  /*4fd0*/  ISETP.GE.AND P0, PT, R24.reuse, 0x21, PT ;  /* 0x000000211800780c */ /* 0x040fe20003f06270 */
[----:B------:R-:W-:Y:S01]  /*4fe0*/  @!P6 STG.E.U8 desc[UR20][R16.64+0x18], R75 ;  /* 0x0000184b1000e986 */ /* 0x000fe2000c101114 */
[----:B------:R-:W-:Y:S01]  /*4ff0*/  ISETP.GE.AND P1, PT, R24, 0x22, PT ;  /* 0x000000221800780c */ /* 0x000fe20003f26270 */
[-C--:B------:R-:W-:Y:S01]  /*5000*/  FMUL R61, R61, R14.reuse ;  /* 0x0000000e3d3d7220 */ /* 0x080fe20000400000 */
[----:B------:R-:W-:Y:S01]  /*5010*/  ISETP.LT.OR P6, PT, R6, 0x1, !P0 ;  /* 0x000000010600780c */ /* 0x000fe200047c1670 */
[----:B------:R-:W-:Y:S01]  /*5020*/  FMUL R60, R60, R14 ;  /* 0x0000000e3c3c7220 */ /* 0x000fe20000400000 */
[----:B-1----:R-:W-:Y:S01]  /*5030*/  F2FP.SATFINITE.E4M3.F32.PACK_AB_MERGE_C R23, RZ, R72, RZ ;  /* 0x00000048ff17723e */ /* 0x002fe200048070ff */
[----:B------:R0:W-:Y:S01]  /*5040*/  @!P5 STG.E.U8 desc[UR20][R16.64+0x19], R5 ;  /* 0x000019051000d986 */ /* 0x0001e2000c101114 */
[----:B------:R-:W-:Y:S01]  /*5050*/  ISETP.LT.OR P5, PT, R6, 0x1, !P1 ;  /* 0x000000010600780c */ /* 0x000fe20004fa1670 */
[-C--:B------:R-:W-:Y:S01]  /*5060*/  FMUL R59, R59, R14.reuse ;  /* 0x0000000e3b3b7220 */ /* 0x080fe20000400000 */
[----:B------:R-:W-:Y:S01]  /*5070*/  F2FP.SATFINITE.E4M3.F32.PACK_AB_MERGE_C R73, RZ, R73, RZ ;  /* 0x00000049ff49723e */ /* 0x000fe200048070ff */
[----:B------:R1:W-:Y:S01]  /*5080*/  @!P3 STG.E.U8 desc[UR20][R18.64+0x19], R23 ;  /* 0x000019171200b986 */ /* 0x0003e2000c101114 */
[----:B------:R-:W-:Y:S01]  /*5090*/  F2FP.SATFINITE.E4M3.F32.PACK_AB_MERGE_C R71, RZ, R71, RZ ;  /* 0x00000047ff47723e */ /* 0x000fe200048070ff */
[----:B------:R-:W-:Y:S01]  /*50a0*/  FMUL R58, R58, R14 ;  /* 0x0000000e3a3a7220 */ /* 0x000fe20000400000 */
[----:B------:R-:W-:Y:S01]  /*50b0*/  F2FP.SATFINITE.E4M3.F32.PACK_AB_MERGE_C R25, RZ, R70, RZ ;  /* 0x00000046ff19723e */ /* 0x000fe200048070ff */
[----:B------:R-:W-:Y:S01]  /*50c0*/  @!P2 STG.E.U8 desc[UR20][R18.64+0x18], R73 ;  /* 0x000018491200a986 */ /* 0x000fe2000c101114 */
[----:B------:R-:W-:Y:S01]  /*50d0*/  ISETP.LT.OR P3, PT, R6, 0x9, !P1 ;  /* 0x000000090600780c */ /* 0x000fe20004f61670 */
[-C--:B------:R-:W-:Y:S01]  /*50e0*/  FMUL R57, R57, R14.reuse ;  /* 0x0000000e39397220 */ /* 0x080fe20000400000 */
[----:B------:R-:W-:Y:S01]  /*50f0*/  ISETP.GE.AND P2, PT, R24, 0x29, PT ;  /* 0x000000291800780c */ /* 0x000fe20003f46270 */
[----:B------:R-:W-:Y:S01]  /*5100*/  @!P6 STG.E.U8 desc[UR20][R16.64+0x20], R71 ;  /* 0x000020471000e986 */ /* 0x000fe2000c101114 */
[----:B------:R-:W-:Y:S01]  /*5110*/  ISETP.LT.OR P0, PT, R6, 0x9, !P0 ;  /* 0x000000090600780c */ /* 0x000fe20004701670 */
[----:B------:R-:W-:Y:S01]  /*5120*/  FMUL R56, R56, R14 ;  /* 0x0000000e38387220 */ /* 0x000fe20000400000 */
[----:B------:R-:W-:Y:S01]  /*5130*/  ISETP.GE.AND P1, PT, R24, 0x2a, PT ;  /* 0x0000002a1800780c */ /* 0x000fe20003f26270 */
[----:B------:R-:W-:Y:S01]  /*5140*/  @!P5 STG.E.U8 desc[UR20][R16.64+0x21], R25 ;  /* 0x000021191000d986 */ /* 0x000fe2000c101114 */
[----:B------:R-:W-:-:S02]  /*5150*/  ISETP.LT.OR P6, PT, R6, 0x1, !P2 ;  /* 0x000000010600780c */ /* 0x000fc400057c1670 */
[C---:B------:R-:W-:Y:S02]  /*5160*/  ISETP.LT.OR P5, PT, R6.reuse, 0x1, !P1 ;  /* 0x000000010600780c */ /* 0x040fe40004fa1670 */
[----:B------:R-:W-:Y:S02]  /*5170*/  F2FP.SATFINITE.E4M3.F32.PACK_AB_MERGE_C R69, RZ, R69, RZ ;  /* 0x00000045ff45723e */ /* 0x000fe400048070ff */
[----:B0-----:R-:W-:Y:S02]  /*5180*/  F2FP.SATFINITE.E4M3.F32.PACK_AB_MERGE_C R5, RZ, R68, RZ ;  /* 0x00000044ff05723e */ /* 0x001fe400048070ff */
[----:B------:R-:W-:Y:S01]  /*5190*/  F2FP.SATFINITE.E4M3.F32.PACK_AB_MERGE_C R67, RZ, R67, RZ ;  /* 0x00000043ff43723e */ /* 0x000fe200048070ff */
[----:B------:R-:W-:Y:S01]  /*51a0*/  @!P0 STG.E.U8 desc[UR20][R18.64+0x20], R69 ;  /* 0x0000204512008986 */ /* 0x000fe2000c101114 */
[----:B-1----:R-:W-:Y:S02]  /*51b0*/  F2FP.SATFINITE.E4M3.F32.PACK_AB_MERGE_C R23, RZ, R66, RZ ;  /* 0x00000042ff17723e */ /* 0x002fe400048070ff */
[C---:B------:R-:W-:Y:S01]  /*51c0*/  ISETP.LT.OR P1, PT, R6.reuse, 0x9, !P1 ;  /* 0x000000090600780c */ /* 0x040fe20004f21670 */
[----:B------:R0:W-:Y:S01]  /*51d0*/  @!P3 STG.E.U8 desc[UR20][R18.64+0x21], R5 ;  /* 0x000021051200b986 */ /* 0x0001e2000c101114 */
[----:B------:R-:W-:-:S02]  /*51e0*/  ISETP.LT.OR P2, PT, R6, 0x9, !P2 ;  /* 0x000000090600780c */ /* 0x000fc40005741670 */
[C---:B------:R-:W-:Y:S01]  /*51f0*/  ISETP.GE.AND P3, PT, R24.reuse, 0x31, PT ;  /* 0x000000311800780c */ /* 0x040fe20003f66270 */
[----:B------:R-:W-:Y:S01]  /*5200*/  @!P6 STG.E.U8 desc[UR20][R16.64+0x28], R67 ;  /* 0x000028431000e986 */ /* 0x000fe2000c101114 */
[----:B------:R-:W-:Y:S02]  /*5210*/  ISETP.GE.AND P0, PT, R24, 0x32, PT ;  /* 0x000000321800780c */ /* 0x000fe40003f06270 */
[----:B------:R-:W-:Y:S01]  /*5220*/  F2FP.SATFINITE.E4M3.F32.PACK_AB_MERGE_C R65, RZ, R65, RZ ;  /* 0x00000041ff41723e */ /* 0x000fe200048070ff */
[----:B------:R1:W-:Y:S01]  /*5230*/  @!P5 STG.E.U8 desc[UR20][R16.64+0x29], R23 ;  /* 0x000029171000d986 */ /* 0x0003e2000c101114 */
[C---:B------:R-:W-:Y:S02]  /*5240*/  ISETP.LT.OR P5, PT, R6.reuse, 0x1, !P3 ;  /* 0x000000010600780c */ /* 0x040fe40005fa1670 */
[----:B------:R-:W-:Y:S02]  /*5250*/  ISETP.LT.OR P6, PT, R6, 0x1, !P0 ;  /* 0x000000010600780c */ /* 0x000fe400047c1670 */
[----:B0-----:R-:W-:Y:S01]  /*5260*/  F2FP.SATFINITE.E4M3.F32.PACK_AB_MERGE_C R5, RZ, R64, RZ ;  /* 0x00000040ff05723e */ /* 0x001fe200048070ff */
[----:B------:R-:W-:Y:S01]  /*5270*/  @!P2 STG.E.U8 desc[UR20][R18.64+0x28], R65 ;  /* 0x000028411200a986 */ /* 0x000fe2000c101114 */
[----:B------:R-:W-:-:S02]  /*5280*/  F2FP.SATFINITE.E4M3.F32.PACK_AB_MERGE_C R63, RZ, R63, RZ ;  /* 0x0000003fff3f723e */ /* 0x000fc400048070ff */
[----:B------:R-:W-:Y:S01]  /*5290*/  ISETP.GE.AND P2, PT, R24, 0x3a, PT ;  /* 0x0000003a1800780c */ /* 0x000fe20003f46270 */
[----:B------:R0:W-:Y:S01]  /*52a0*/  @!P1 STG.E.U8 desc[UR20][R18.64+0x29], R5 ;  /* 0x0000290512009986 */ /* 0x0001e2000c101114 */
[----:B------:R-:W-:Y:S02]  /*52b0*/  ISETP.LT.OR P1, PT, R6, 0x9, !P3 ;  /* 0x000000090600780c */ /* 0x000fe40005f21670 */
[----:B-1----:R-:W-:Y:S01]  /*52c0*/  F2FP.SATFINITE.E4M3.F32.PACK_AB_MERGE_C R23, RZ, R62, RZ ;  /* 0x0000003eff17723e */ /* 0x002fe200048070ff */
[----:B------:R-:W-:Y:S01]  /*52d0*/  @!P5 STG.E.U8 desc[UR20][R16.64+0x30], R63 ;  /* 0x0000303f1000d986 */ /* 0x000fe2000c101114 */
[----:B------:R-:W-:Y:S02]  /*52e0*/  ISETP.GE.AND P3, PT, R24, 0x39, PT ;  /* 0x000000391800780c */ /* 0x000fe40003f66270 */
[C---:B------:R-:W-:Y:S01]  /*52f0*/  ISETP.LT.OR P0, PT, R6.reuse, 0x9, !P0 ;  /* 0x000000090600780c */ /* 0x040fe20004701670 */
[----:B------:R1:W-:Y:S01]  /*5300*/  @!P6 STG.E.U8 desc[UR20][R16.64+0x31], R23 ;  /* 0x000031171000e986 */ /* 0x0003e2000c101114 */
[----:B------:R-:W-:-:S02]  /*5310*/  ISETP.LT.OR P5, PT, R6, 0x1, !P3 ;  /* 0x000000010600780c */ /* 0x000fc40005fa1670 */
[C---:B------:R-:W-:Y:S02]  /*5320*/  ISETP.LT.OR P6, PT, R6.reuse, 0x1, !P2 ;  /* 0x000000010600780c */ /* 0x040fe400057c1670 */
[C---:B------:R-:W-:Y:S02]  /*5330*/  ISETP.LT.OR P3, PT, R6.reuse, 0x9, !P3 ;  /* 0x000000090600780c */ /* 0x040fe40005f61670 */
[----:B------:R-:W-:Y:S02]  /*5340*/  ISETP.LT.OR P2, PT, R6, 0x9, !P2 ;  /* 0x000000090600780c */ /* 0x000fe40005741670 */
[----:B------:R-:W-:Y:S02]  /*5350*/  F2FP.SATFINITE.E4M3.F32.PACK_AB_MERGE_C R61, RZ, R61, RZ ;  /* 0x0000003dff3d723e */ /* 0x000fe400048070ff */
[----:B0-----:R-:W-:Y:S02]  /*5360*/  F2FP.SATFINITE.E4M3.F32.PACK_AB_MERGE_C R5, RZ, R60, RZ ;  /* 0x0000003cff05723e */ /* 0x001fe400048070ff */
[----:B------:R-:W-:Y:S01]  /*5370*/  F2FP.SATFINITE.E4M3.F32.PACK_AB_MERGE_C R59, RZ, R59, RZ ;  /* 0x0000003bff3b723e */ /* 0x000fe200048070ff */
[----:B------:R0:W-:Y:S01]  /*5380*/  @!P1 STG.E.U8 desc[UR20][R18.64+0x30], R61 ;  /* 0x0000303d12009986 */ /* 0x0001e2000c101114 */
[----:B-1----:R-:W-:-:S02]  /*5390*/  F2FP.SATFINITE.E4M3.F32.PACK_AB_MERGE_C R23, RZ, R58, RZ ;  /* 0x0000003aff17723e */ /* 0x002fc400048070ff */
[----:B------:R-:W-:Y:S01]  /*53a0*/  F2FP.SATFINITE.E4M3.F32.PACK_AB_MERGE_C R57, RZ, R57, RZ ;  /* 0x00000039ff39723e */ /* 0x000fe200048070ff */
[----:B------:R0:W-:Y:S01]  /*53b0*/  @!P0 STG.E.U8 desc[UR20][R18.64+0x31], R5 ;  /* 0x0000310512008986 */ /* 0x0001e2000c101114 */
[----:B------:R-:W-:-:S03]  /*53c0*/  F2FP.SATFINITE.E4M3.F32.PACK_AB_MERGE_C R25, RZ, R56, RZ ;  /* 0x00000038ff19723e */ /* 0x000fc600048070ff */
[----:B------:R0:W-:Y:S04]  /*53d0*/  @!P5 STG.E.U8 desc[UR20][R16.64+0x38], R59 ;  /* 0x0000383b1000d986 */ /* 0x0001e8000c101114 */
[----:B------:R0:W-:Y:S04]  /*53e0*/  @!P6 STG.E.U8 desc[UR20][R16.64+0x39], R23 ;  /* 0x000039171000e986 */ /* 0x0001e8000c101114 */
[----:B------:R0:W-:Y:S04]  /*53f0*/  @!P3 STG.E.U8 desc[UR20][R18.64+0x38], R57 ;  /* 0x000038391200b986 */ /* 0x0001e8000c101114 */
[----:B------:R0:W-:Y:S02]  /*5400*/  @!P2 STG.E.U8 desc[UR20][R18.64+0x39], R25 ;  /* 0x000039191200a986 */ /* 0x0001e4000c101114 */
.L_x_108:
[----:B------:R-:W-:Y:S05]  /*5410*/  BSYNC B0 ;  /* 0x0000000000007941 */ /* 0x000fea0003800000 */
.L_x_42:
[C---:B------:R-:W-:Y:S01]  /*5420*/  LEA R2, P0, R8.reuse, R2, 0x1 ;  /* 0x0000000208027211 */ /* 0x040fe200078008ff */
[----:B------:R-:W-:Y:S01]  /*5430*/  ULDC.64 UR6, c[0x0][0x650] ;  /* 0x0001940000067ab9 */ /* 0x000fe20000000a00 */
[----:B-----5:R-:W-:Y:S01]  /*5440*/  IMAD.U32 R4, RZ, RZ, UR12 ;  /* 0x0000000cff047e24 */ /* 0x020fe2000f8e00ff */
[----:B0-----:R-:W-:Y:S01]  /*5450*/  PRMT R16, RZ, 0x7610, R16 ;  /* 0x00007610ff107816 */ /* 0x001fe20000000010 */
[----:B------:R-:W-:Y:S01]  /*5460*/  IMAD.MOV.U32 R6, RZ, RZ, -0x1 ;  /* 0xffffffffff067424 */ /* 0x000fe200078e00ff */
[----:B------:R-:W-:Y:S01]  /*5470*/  LEA.HI.X R3, R8, R3, R0, 0x1, P0 ;  /* 0x0000000308037211 */ /* 0x000fe200000f0c00 */
[----:B------:R0:W-:Y:S01]  /*5480*/  SYNCS.ARRIVE.TRANS64.A1T0 RZ, [R4+UR23], RZ ;  /* 0x000000ff04ff79a7 */ /* 0x0001e20008100017 */
[----:B------:R-:W-:Y:S01]  /*5490*/  ISETP.GE.U32.AND P0, PT, R2, UR6, PT ;  /* 0x0000000602007c0c */ /* 0x000fe2000bf06070 */
[----:B------:R-:W-:-:S03]  /*54a0*/  IMAD.MOV.U32 R5, RZ, RZ, -0x1 ;  /* 0xffffffffff057424 */ /* 0x000fc600078e00ff */
[----:B------:R-:W-:Y:S01]  /*54b0*/  ISETP.GE.U32.AND.EX P0, PT, R3, UR7, PT, P0 ;  /* 0x0000000703007c0c */ /* 0x000fe2000bf06100 */
[----:B0-----:R-:W-:-:S12]  /*54c0*/  IMAD.MOV.U32 R4, RZ, RZ, -0x1 ;  /* 0xffffffffff047424 */ /* 0x001fd800078e00ff */
[----:B------:R-:W-:Y:S05]  /*54d0*/  @P0 BRA `(.L_x_109) ;  /* 0x0000000400600947 */ /* 0x000fea0003800000 */
[----:B------:R-:W0:Y:S01]  /*54e0*/  S2R R28, SR_CTAID.X ;  /* 0x00000000001c7919 */ /* 0x000e220000002500 */
[----:B--234-:R-:W2:Y:S01]  /*54f0*/  LDC.64 R22, c[0x0][0x628] ;  /* 0x00018a00ff167b82 */ /* 0x01cea20000000a00 */
[----:B------:R-:W-:Y:S01]  /*5500*/  ULDC UR6, c[0x0][0x150] ;  /* 0x0000540000067ab9 */ /* 0x000fe20000000800 */
[----:B-1----:R-:W-:Y:S01]  /*5510*/  IMAD.MOV.U32 R18, RZ, RZ, R2 ;  /* 0x000000ffff127224 */ /* 0x002fe200078e0002 */
[----:B------:R-:W1:Y:S01]  /*5520*/  S2R R30, SR_CTAID.Y ;  /* 0x00000000001e7919 */ /* 0x000e620000002600 */
[----:B------:R-:W-:-:S04]  /*5530*/  IMAD.MOV.U32 R19, RZ, RZ, R3 ;  /* 0x000000ffff137224 */ /* 0x000fc800078e0003 */
[----:B------:R-:W3:Y:S08]  /*5540*/  LDC R31, c[0x0][0x144] ;  /* 0x00005100ff1f7b82 */ /* 0x000ef00000000800 */
[----:B------:R-:W4:Y:S08]  /*5550*/  LDC R6, c[0x0][0x630] ;  /* 0x00018c00ff067b82 */ /* 0x000f300000000800 */
[----:B------:R-:W1:Y:S01]  /*5560*/  LDC.64 R26, c[0x0][0x620] ;  /* 0x00018800ff1a7b82 */ /* 0x000e620000000a00 */
[----:B--2---:R-:W-:-:S04]  /*5570*/  ISETP.NE.U32.AND P0, PT, R22, RZ, PT ;  /* 0x000000ff1600720c */ /* 0x004fc80003f05070 */
[----:B------:R-:W-:Y:S02]  /*5580*/  ISETP.NE.AND.EX P0, PT, R23, RZ, PT, P0 ;  /* 0x000000ff1700720c */ /* 0x000fe40003f05300 */
[----:B0-----:R-:W-:-:S05]  /*5590*/  I2FP.F32.U32 R4, R28 ;  /* 0x0000001c00047245 */ /* 0x001fca0000201000 */
[----:B------:R-:W-:-:S04]  /*55a0*/  FMUL R4, R4, UR6 ;  /* 0x0000000604047c20 */ /* 0x000fc80008400000 */
[----:B------:R0:W2:Y:S02]  /*55b0*/  F2I.U32.TRUNC.NTZ R29, R4 ;  /* 0x00000004001d7305 */ /* 0x0000a4000020f000 */
[----:B---34-:R-:W-:Y:S05]  /*55c0*/  @!P0 BRA `(.L_x_110) ;  /* 0x0000000000288947 */ /* 0x018fea0003800000 */
[----:B------:R-:W3:Y:S02]  /*55d0*/  LDC R5, c[0x0][0x634] ;  /* 0x00018d00ff057b82 */ /* 0x000ee40000000800 */
[----:B---3--:R-:W-:-:S05]  /*55e0*/  IADD3 R19, P0, R2, R5, RZ ;  /* 0x0000000502137210 */ /* 0x008fca0007f1e0ff */
[----:B------:R-:W-:-:S04]  /*55f0*/  IMAD.X R25, RZ, RZ, R3, P0 ;  /* 0x000000ffff197224 */ /* 0x000fc800000e0603 */
[----:B0-----:R-:W-:-:S04]  /*5600*/  IMAD.WIDE.U32 R4, R25, R22, RZ ;  /* 0x0000001619047225 */ /* 0x001fc800078e00ff */
[----:B------:R-:W-:-:S04]  /*5610*/  IMAD.WIDE.U32 R16, P0, R19, R23, R4 ;  /* 0x0000001713107225 */ /* 0x000fc80007800004 */
[----:B------:R-:W-:-:S04]  /*5620*/  IMAD.WIDE.U32 R4, R19, R22, RZ ;  /* 0x0000001613047225 */ /* 0x000fc800078e00ff */
[----:B------:R-:W-:Y:S01]  /*5630*/  IMAD.X R19, RZ, RZ, RZ, P0 ;  /* 0x000000ffff137224 */ /* 0x000fe200000e06ff */
[----:B------:R-:W-:Y:S01]  /*5640*/  IADD3 RZ, P0, R5, R16, RZ ;  /* 0x0000001005ff7210 */ /* 0x000fe20007f1e0ff */
[----:B------:R-:W-:-:S04]  /*5650*/  IMAD.MOV.U32 R18, RZ, RZ, R17 ;  /* 0x000000ffff127224 */ /* 0x000fc800078e0011 */
[----:B------:R-:W-:-:S08]  /*5660*/  IMAD.WIDE.U32.X R18, R25, R23, R18, P0 ;  /* 0x0000001719127225 */ /* 0x000fd000000e0412 */
.L_x_110:
[-CC-:B------:R-:W-:Y:S01]  /*5670*/  SHF.R.U64 R24, R18, R6.reuse, R19.reuse ;  /* 0x0000000612187219 */ /* 0x180fe20000001213 */
[----:B------:R-:W3:Y:S01]  /*5680*/  LDC.64 R34, c[0x0][0x640] ;  /* 0x00019000ff227b82 */ /* 0x000ee20000000a00 */
[----:B0-----:R-:W-:Y:S01]  /*5690*/  SHF.R.U32.HI R4, RZ, R6, R19 ;  /* 0x00000006ff047219 */ /* 0x001fe20000011613 */
[----:B--2---:R-:W-:Y:S01]  /*56a0*/  IMAD.MOV R29, RZ, RZ, -R29 ;  /* 0x000000ffff1d7224 */ /* 0x004fe200078e0a1d */
[----:B------:R-:W-:Y:S01]  /*56b0*/  IADD3 R17, P0, RZ, -R24, RZ ;  /* 0x80000018ff117210 */ /* 0x000fe20007f1e0ff */
[----:B------:R-:W-:Y:S01]  /*56c0*/  ULDC UR6, c[0x0][0x154] ;  /* 0x0000550000067ab9 */ /* 0x000fe20000000800 */
[----:B------:R-:W-:Y:S02]  /*56d0*/  IMAD.MOV.U32 R19, RZ, RZ, 0x1 ;  /* 0x00000001ff137424 */ /* 0x000fe400078e00ff */
[----:B------:R-:W-:Y:S01]  /*56e0*/  IMAD R29, R31, R29, R28 ;  /* 0x0000001d1f1d7224 */ /* 0x000fe200078e021c */
[----:B------:R-:W0:Y:S01]  /*56f0*/  LDC R16, c[0x0][0x618] ;  /* 0x00018600ff107b82 */ /* 0x000e220000000800 */
[----:B------:R-:W-:-:S04]  /*5700*/  IMAD.X R5, RZ, RZ, ~R4, P0 ;  /* 0x000000ffff057224 */ /* 0x000fc800000e0e04 */
[-C--:B-1----:R-:W-:Y:S02]  /*5710*/  IMAD R6, R5, R26.reuse, RZ ;  /* 0x0000001a05067224 */ /* 0x082fe400078e02ff */
[C---:B------:R-:W-:Y:S01]  /*5720*/  IMAD.WIDE.U32 R4, R17.reuse, R26, R2 ;  /* 0x0000001a11047225 */ /* 0x040fe200078e0002 */
[----:B------:R-:W1:Y:S03]  /*5730*/  LDC R18, c[0x0][0x608] ;  /* 0x00018200ff127b82 */ /* 0x000e660000000800 */
[----:B------:R-:W-:Y:S01]  /*5740*/  IMAD R17, R17, R27, R6 ;  /* 0x0000001b11117224 */ /* 0x000fe200078e0206 */
[----:B------:R-:W-:-:S03]  /*5750*/  I2FP.F32.U32 R6, R30 ;  /* 0x0000001e00067245 */ /* 0x000fc60000201000 */
[----:B------:R-:W-:Y:S01]  /*5760*/  IMAD.IADD R5, R5, 0x1, R17 ;  /* 0x0000000105057824 */ /* 0x000fe200078e0211 */
[----:B------:R-:W2:Y:S01]  /*5770*/  LDC R32, c[0x0][0x658] ;  /* 0x00019600ff207b82 */ /* 0x000ea20000000800 */
[----:B---3--:R-:W-:Y:S01]  /*5780*/  ISETP.NE.U32.AND P0, PT, R34, RZ, PT ;  /* 0x000000ff2200720c */ /* 0x008fe20003f05070 */
[----:B------:R-:W-:-:S03]  /*5790*/  IMAD.MOV.U32 R17, RZ, RZ, -0x1 ;  /* 0xffffffffff117424 */ /* 0x000fc600078e00ff */
[----:B------:R-:W-:-:S03]  /*57a0*/  ISETP.NE.AND.EX P0, PT, R35, RZ, PT, P0 ;  /* 0x000000ff2300720c */ /* 0x000fc60003f05300 */
[----:B------:R-:W3:Y:S01]  /*57b0*/  LDC R27, c[0x0][0x148] ;  /* 0x00005200ff1b7b82 */ /* 0x000ee20000000800 */
[-CC-:B0-----:R-:W-:Y:S02]  /*57c0*/  SHF.R.U64 R22, R4, R16.reuse, R5.reuse ;  /* 0x0000001004167219 */ /* 0x181fe40000001205 */
[----:B------:R-:W-:Y:S01]  /*57d0*/  SHF.R.U32.HI R5, RZ, R16, R5 ;  /* 0x00000010ff057219 */ /* 0x000fe20000011605 */
[----:B------:R-:W-:-:S04]  /*57e0*/  FMUL R16, R6, UR6 ;  /* 0x0000000606107c20 */ /* 0x000fc80008400000 */
[----:B------:R-:W0:Y:S01]  /*57f0*/  LDC R28, c[0x0][0x600] ;  /* 0x00018000ff1c7b82 */ /* 0x000e220000000800 */
[----:B------:R4:W0:Y:S01]  /*5800*/  F2I.U32.TRUNC.NTZ R25, R16 ;  /* 0x0000001000197305 */ /* 0x000822000020f000 */
[-CC-:B-1----:R-:W-:Y:S02]  /*5810*/  SHF.R.U64 R6, R22, R18.reuse, R5.reuse ;  /* 0x0000001216067219 */ /* 0x182fe40000001205 */
[----:B------:R-:W-:-:S04]  /*5820*/  SHF.R.U32.HI R5, RZ, R18, R5 ;  /* 0x00000012ff057219 */ /* 0x000fc80000011605 */
[----:B------:R-:W1:Y:S01]  /*5830*/  LDC R33, c[0x0][0x648] ;  /* 0x00019200ff217b82 */ /* 0x000e620000000800 */
[-CC-:B--2---:R-:W-:Y:S02]  /*5840*/  SHF.R.U64 R26, R6, R32.reuse, R5.reuse ;  /* 0x00000020061a7219 */ /* 0x184fe40000001205 */
[-C--:B------:R-:W-:Y:S02]  /*5850*/  SHF.L.U32 R17, R17, R32.reuse, RZ ;  /* 0x0000002011117219 */ /* 0x080fe400000006ff */
[-C--:B------:R-:W-:Y:S01]  /*5860*/  SHF.R.U32.HI R5, RZ, R32.reuse, R5 ;  /* 0x00000020ff057219 */ /* 0x080fe20000011605 */
[----:B------:R-:W-:Y:S01]  /*5870*/  IMAD.MOV.U32 R4, RZ, RZ, R26 ;  /* 0x000000ffff047224 */ /* 0x000fe200078e001a */
[----:B------:R-:W-:Y:S01]  /*5880*/  SHF.L.U32 R32, R19, R32, RZ ;  /* 0x0000002013207219 */ /* 0x000fe200000006ff */
[----:B------:R-:W2:Y:S01]  /*5890*/  LDC R36, c[0x0][0x638] ;  /* 0x00018e00ff247b82 */ /* 0x000ea20000000800 */
[----:B------:R-:W-:-:S07]  /*58a0*/  LOP3.LUT R31, RZ, R17, RZ, 0x33, !PT ;  /* 0x00000011ff1f7212 */ /* 0x000fce00078e33ff */
[----:B------:R-:W0:Y:S01]  /*58b0*/  LDC R37, c[0x0][0x610] ;  /* 0x00018400ff257b82 */ /* 0x000e220000000800 */
[----:B----4-:R-:W-:Y:S05]  /*58c0*/  @!P0 BRA `(.L_x_111) ;  /* 0x0000000000288947 */ /* 0x010fea0003800000 */
[----:B------:R-:W4:Y:S02]  /*58d0*/  LDC R19, c[0x0][0x64c] ;  /* 0x00019300ff137b82 */ /* 0x000f240000000800 */
[----:B----4-:R-:W-:-:S05]  /*58e0*/  IADD3 R19, P0, R26, R19, RZ ;  /* 0x000000131a137210 */ /* 0x010fca0007f1e0ff */
        /* <DEDUP_REMOVED lines=8> */
.L_x_111:
[----:B-1----:R-:W-:Y:S01]  /*5970*/  SHF.R.U64 R4, R4, R33, R5 ;  /* 0x0000002104047219 */ /* 0x002fe20000001205 */
[----:B0-----:R-:W-:Y:S01]  /*5980*/  VIADD R19, R28, 0xffffffff ;  /* 0xffffffff1c137836 */ /* 0x001fe20000000000 */
[----:B------:R-:W-:Y:S01]  /*5990*/  LOP3.LUT R17, R6, R31, RZ, 0xc0, !PT ;  /* 0x0000001f06117212 */ /* 0x000fe200078ec0ff */
[----:B------:R-:W-:Y:S02]  /*59a0*/  IMAD.MOV R25, RZ, RZ, -R25 ;  /* 0x000000ffff197224 */ /* 0x000fe400078e0a19 */
[----:B------:R-:W-:Y:S02]  /*59b0*/  IMAD.MOV R5, RZ, RZ, -R4 ;  /* 0x000000ffff057224 */ /* 0x000fe400078e0a04 */
[----:B------:R-:W-:Y:S01]  /*59c0*/  IMAD R6, R32, R4, R17 ;  /* 0x0000000420067224 */ /* 0x000fe200078e0211 */
[----:B------:R-:W-:Y:S01]  /*59d0*/  LOP3.LUT R17, R22, R19, RZ, 0xc0, !PT ;  /* 0x0000001316117212 */ /* 0x000fe200078ec0ff */
[----:B---3--:R-:W-:Y:S02]  /*59e0*/  @P4 IMAD R29, R27, R25, R30 ;  /* 0x000000191b1d4224 */ /* 0x008fe400078e021e */
[----:B--2---:R-:W-:-:S02]  /*59f0*/  IMAD R4, R5, R36, R26 ;  /* 0x0000002405047224 */ /* 0x004fc400078e021a */
[----:B------:R-:W-:Y:S02]  /*5a00*/  IMAD R6, R6, R37, R29 ;  /* 0x0000002506067224 */ /* 0x000fe400078e021d */
[----:B------:R-:W-:Y:S02]  /*5a10*/  IMAD R5, R4, R28, R17 ;  /* 0x0000001c04057224 */ /* 0x000fe400078e0211 */
[----:B------:R-:W-:-:S03]  /*5a20*/  IMAD.MOV.U32 R16, RZ, RZ, 0x1 ;  /* 0x00000001ff107424 */ /* 0x000fc600078e00ff */
[----:B------:R-:W-:Y:S02]  /*5a30*/  SEL R4, R5, R6, !P4 ;  /* 0x0000000605047207 */ /* 0x000fe40006000000 */
[----:B------:R-:W-:Y:S01]  /*5a40*/  SEL R6, R6, R5, !P4 ;  /* 0x0000000506067207 */ /* 0x000fe20006000000 */
[----:B------:R-:W-:-:S07]  /*5a50*/  IMAD.MOV.U32 R5, RZ, RZ, R24 ;  /* 0x000000ffff057224 */ /* 0x000fce00078e0018 */
.L_x_109:
[----:B------:R-:W-:Y:S02]  /*5a60*/  LOP3.LUT P0, RZ, R16, 0xff, RZ, 0xc0, !PT ;  /* 0x000000ff10ff7812 */ /* 0x000fe4000780c0ff */
[----:B------:R-:W-:-:S11]  /*5a70*/  LOP3.LUT R89, R89, 0x1, RZ, 0x3c, !PT ;  /* 0x0000000159597812 */ /* 0x000fd600078e3cff */
[----:B------:R-:W-:Y:S05]  /*5a80*/  @P0 BRA `(.L_x_112) ;  /* 0xffffffbc006c0947 */ /* 0x000fea000383ffff */
[----:B------:R-:W-:Y:S05]  /*5a90*/  EXIT ;  /* 0x000000000000794d */ /* 0x000fea0003800000 */
.L_x_18:
[----:B------:R-:W-:-:S08]  /*5aa0*/  ISETP.NE.AND P0, PT, R18, RZ, PT ;  /* 0x000000ff1200720c */ /* 0x000fd00003f05270 */
[----:B--23-5:R-:W0:-:S00]  /*5ab0*/  USETMAXREG.DEALLOC.CTAPOOL 0x28 ;  /* 0x00000028000079c8 */ /* 0x02ce0000080e0500 */
[----:B------:R-:W-:Y:S05]  /*5ac0*/  @P0 EXIT ;  /* 0x000000000000094d */ /* 0x000fea0003800000 */
[----:B0-----:R-:W-:Y:S01]  /*5ad0*/  LOP3.LUT P0, RZ, R20, 0xff, RZ, 0xc0, !PT ;  /* 0x000000ff14ff7812 */ /* 0x001fe2000780c0ff */
[----:B------:R-:W-:Y:S02]  /*5ae0*/  IMAD.MOV.U32 R12, RZ, RZ, 0x1 ;  /* 0x00000001ff0c7424 */ /* 0x000fe400078e00ff */
[----:B------:R-:W-:-:S10]  /*5af0*/  IMAD.MOV.U32 R15, RZ, RZ, RZ ;  /* 0x000000ffff0f7224 */ /* 0x000fd400078e00ff */
[----:B------:R-:W-:Y:S05]  /*5b00*/  @!P0 BRA `(.L_x_113) ;  /* 0x0000000c00748947 */ /* 0x000fea0003800000 */
[----:B------:R-:W0:Y:S01]  /*5b10*/  S2UR UR9, SR_CgaCtaId ;  /* 0x00000000000979c3 */ /* 0x000e220000008800 */
[----:B------:R-:W-:Y:S01]  /*5b20*/  UMOV UR14, 0x1 ;  /* 0x00000001000e7882 */ /* 0x000fe20000000000 */
[----:B------:R-:W-:Y:S01]  /*5b30*/  LOP3.LUT P0, RZ, R11, 0x1f, RZ, 0xc0, !PT ;  /* 0x0000001f0bff7812 */ /* 0x000fe2000780c0ff */
[----:B------:R-:W-:Y:S01]  /*5b40*/  ULDC UR5, c[0x0][0x658] ;  /* 0x0001960000057ab9 */ /* 0x000fe20000000800 */
[----:B------:R-:W-:Y:S01]  /*5b50*/  UMOV UR7, 0xffffffff ;  /* 0xffffffff00077882 */ /* 0x000fe20000000000 */
[----:B------:R-:W-:Y:S01]  /*5b60*/  BSSY B0, `(.L_x_113) ;  /* 0x00000d7000007945 */ /* 0x000fe20003800000 */
[----:B------:R-:W-:Y:S01]  /*5b70*/  USHF.L.U32 UR7, UR7, UR5, URZ ;  /* 0x0000000507077299 */ /* 0x000fe2000800063f */
[C---:B------:R-:W-:Y:S01]  /*5b80*/  ISETP.NE.AND P2, PT, R10.reuse, RZ, PT ;  /* 0x000000ff0a00720c */ /* 0x040fe20003f45270 */
[----:B------:R-:W-:Y:S01]  /*5b90*/  IMAD.MOV.U32 R14, RZ, RZ, 0x1 ;  /* 0x00000001ff0e7424 */ /* 0x000fe200078e00ff */
[----:B------:R-:W-:Y:S01]  /*5ba0*/  ISETP.NE.OR P0, PT, R10, RZ, !P0 ;  /* 0x000000ff0a00720c */ /* 0x000fe20004705670 */
[----:B------:R-:W-:Y:S01]  /*5bb0*/  IMAD.MOV.U32 R12, RZ, RZ, 0x1 ;  /* 0x00000001ff0c7424 */ /* 0x000fe200078e00ff */
[----:B------:R-:W-:Y:S01]  /*5bc0*/  LOP3.LUT R13, R7, 0x2, RZ, 0xfc, !PT ;  /* 0x00000002070d7812 */ /* 0x000fe200078efcff */
[----:B------:R-:W-:Y:S01]  /*5bd0*/  IMAD.MOV.U32 R15, RZ, RZ, RZ ;  /* 0x000000ffff0f7224 */ /* 0x000fe200078e00ff */
[----:B------:R-:W-:Y:S01]  /*5be0*/  ULDC UR4, c[0x0][0x600] ;  /* 0x0001800000047ab9 */ /* 0x000fe20000000800 */
[----:B------:R-:W-:Y:S01]  /*5bf0*/  UMOV UR19, 0x11 ;  /* 0x0000001100137882 */ /* 0x000fe20000000000 */
[----:B------:R-:W-:-:S02]  /*5c00*/  UIADD3 UR25, UR13, 0x1, URZ ;  /* 0x000000010d197890 */ /* 0x000fc4000fffe03f */
[----:B------:R-:W-:Y:S02]  /*5c10*/  UIADD3 UR4, UR4, -0x1, URZ ;  /* 0xffffffff04047890 */ /* 0x000fe4000fffe03f */
[----:B------:R-:W-:Y:S02]  /*5c20*/  USHF.L.U32 UR5, UR14, UR5, URZ ;  /* 0x000000050e057299 */ /* 0x000fe4000800063f */
[----:B------:R-:W-:Y:S01]  /*5c30*/  ULOP3.LUT UR7, URZ, UR7, URZ, 0x33, !UPT ;  /* 0x000000073f077292 */ /* 0x000fe2000f8e333f */
[----:B------:R-:W-:Y:S01]  /*5c40*/  ULDC.64 UR26, c[0x0][0x198] ;  /* 0x00006600001a7ab9 */ /* 0x000fe20000000a00 */
[----:B0-----:R-:W-:Y:S02]  /*5c50*/  USHF.R.U32.HI UR28, URZ, 0x2, UR9 ;  /* 0x000000023f1c7899 */ /* 0x001fe40008011609 */
[----:B------:R-:W-:Y:S02]  /*5c60*/  ULOP3.LUT UR8, UR9, 0x3, URZ, 0xc0, !UPT ;  /* 0x0000000309087892 */ /* 0x000fe4000f8ec03f */
[----:B------:R-:W-:-:S02]  /*5c70*/  USHF.L.U32 UR6, UR9, 0x4, URZ ;  /* 0x0000000409067899 */ /* 0x000fc4000800063f */
[----:B------:R-:W-:Y:S02]  /*5c80*/  USHF.L.U32 UR29, UR9, 0xb, URZ ;  /* 0x0000000b091d7899 */ /* 0x000fe4000800063f */
[----:B------:R-:W-:Y:S02]  /*5c90*/  ULOP3.LUT UR9, UR9, 0xfffffffc, URZ, 0xc0, !UPT ;  /* 0xfffffffc09097892 */ /* 0x000fe4000f8ec03f */
[----:B------:R-:W-:Y:S02]  /*5ca0*/  UISETP.GT.U32.AND UP0, UPT, UR8, 0xffff, UPT ;  /* 0x0000ffff0800788c */ /* 0x000fe4000bf04070 */
[----:B------:R-:W-:Y:S02]  /*5cb0*/  ULOP3.LUT UR11, UR9, 0x1, URZ, 0xfc, !UPT ;  /* 0x00000001090b7892 */ /* 0x000fe4000f8efc3f */
[----:B------:R-:W-:Y:S02]  /*5cc0*/  ULOP3.LUT UR12, UR9, 0x2, URZ, 0xfc, !UPT ;  /* 0x00000002090c7892 */ /* 0x000fe4000f8efc3f */
[----:B------:R-:W-:-:S02]  /*5cd0*/  USHF.L.U32 UR10, UR14, UR9, URZ ;  /* 0x000000090e0a7299 */ /* 0x000fc4000800063f */
[----:B------:R-:W-:Y:S02]  /*5ce0*/  ULOP3.LUT UR9, UR9, 0x3, URZ, 0xfc, !UPT ;  /* 0x0000000309097892 */ /* 0x000fe4000f8efc3f */
[----:B------:R-:W-:Y:S02]  /*5cf0*/  USHF.L.U32 UR11, UR14, UR11, URZ ;  /* 0x0000000b0e0b7299 */ /* 0x000fe4000800063f */
[----:B------:R-:W-:Y:S02]  /*5d00*/  USHF.L.U32 UR12, UR14, UR12, URZ ;  /* 0x0000000c0e0c7299 */ /* 0x000fe4000800063f */
[----:B------:R-:W-:Y:S02]  /*5d10*/  USEL UR8, UR8, 0xffff, !UP0 ;  /* 0x0000ffff08087887 */ /* 0x000fe4000c000000 */
[----:B------:R-:W-:Y:S02]  /*5d20*/  USHF.L.U32 UR9, UR14, UR9, URZ ;  /* 0x000000090e097299 */ /* 0x000fe4000800063f */
[----:B------:R-:W-:-:S02]  /*5d30*/  ULOP3.LUT UR10, UR12, UR10, UR11, 0xfe, !UPT ;  /* 0x0000000a0c0a7292 */ /* 0x000fc4000f8efe0b */
[----:B------:R-:W-:Y:S02]  /*5d40*/  ULOP3.LUT UR8, UR8, 0xffff, URZ, 0xc0, !UPT ;  /* 0x0000ffff08087892 */ /* 0x000fe4000f8ec03f */
[----:B------:R-:W-:Y:S02]  /*5d50*/  ULOP3.LUT UR6, UR6, 0x30, URZ, 0xc0, !UPT ;  /* 0x0000003006067892 */ /* 0x000fe4000f8ec03f */
[----:B------:R-:W-:Y:S02]  /*5d60*/  ULOP3.LUT UR18, UR10, UR9, URZ, 0xfc, !UPT ;  /* 0x000000090a127292 */ /* 0x000fe4000f8efc3f */
[----:B------:R-:W-:-:S12]  /*5d70*/  USHF.L.U32 UR19, UR19, UR8, URZ ;  /* 0x0000000813137299 */ /* 0x000fd8000800063f */
.L_x_125:
[----:B------:R-:W-:-:S03]  /*5d80*/  UMOV UR8, 0xffffffff ;  /* 0xffffffff00087882 */ /* 0x000fc60000000000 */
[----:B------:R-:W-:Y:S05]  /*5d90*/  BRA.DIV UR8, `(.L_x_114) ;  /* 0x0000001608587947 */ /* 0x000fea000b800000 */
[----:B------:R-:W-:-:S13]  /*5da0*/  ELECT P1, URZ, PT ;  /* 0x00000000003f782f */ /* 0x000fda0003820000 */
.L_x_148:
[----:B------:R-:W0:Y:S01]  /*5db0*/  LDC R10, c[0x0][0x28c] ;  /* 0x0000a300ff0a7b82 */ /* 0x000e220000000800 */
[----:B------:R-:W-:Y:S01]  /*5dc0*/  BSSY B1, `(.L_x_115) ;  /* 0x000003c000017945 */ /* 0x000fe20003800000 */
[----:B0-----:R-:W-:-:S13]  /*5dd0*/  ISETP.LT.OR P1, PT, R10, 0x1, !P1 ;  /* 0x000000010a00780c */ /* 0x001fda0004f21670 */
[----:B------:R-:W-:Y:S05]  /*5de0*/  @P1 BRA `(.L_x_116) ;  /* 0x0000000000e41947 */ /* 0x000fea0003800000 */
[----:B------:R-:W-:Y:S01]  /*5df0*/  LEA R10, R6, UR28, 0x1 ;  /* 0x0000001c060a7c11 */ /* 0x000fe2000f8e08ff */
[----:B------:R-:W-:Y:S01]  /*5e00*/  IMAD.MOV.U32 R18, RZ, RZ, RZ ;  /* 0x000000ffff127224 */ /* 0x000fe200078e00ff */
[----:B------:R-:W-:Y:S01]  /*5e10*/  LEA R16, R4, UR6, 0x6 ;  /* 0x0000000604107c11 */ /* 0x000fe2000f8e30ff */
[----:B------:R-:W-:Y:S02]  /*5e20*/  IMAD.U32 R20, RZ, RZ, UR25 ;  /* 0x00000019ff147e24 */ /* 0x000fe4000f8e00ff */
[----:B------:R-:W-:Y:S02]  /*5e30*/  IMAD.MOV.U32 R4, RZ, RZ, R12 ;  /* 0x000000ffff047224 */ /* 0x000fe400078e000c */
[----:B------:R-:W-:Y:S02]  /*5e40*/  IMAD.MOV.U32 R6, RZ, RZ, R15 ;  /* 0x000000ffff067224 */ /* 0x000fe400078e000f */
[----:B------:R-:W-:-:S07]  /*5e50*/  IMAD.SHL.U32 R17, R10, 0x20, RZ ;  /* 0x000000200a117824 */ /* 0x000fce00078e00ff */
.L_x_120:
[----:B------:R-:W0:Y:S01]  /*5e60*/  S2R R11, SR_CgaCtaId ;  /* 0x00000000000b7919 */ /* 0x000e220000008800 */
[----:B------:R-:W-:-:S04]  /*5e70*/  MOV R10, 0x400 ;  /* 0x00000400000a7802 */ /* 0x000fc80000000f00 */
[----:B0-----:R-:W-:Y:S02]  /*5e80*/  LEA R21, R11, R10, 0x18 ;  /* 0x0000000a0b157211 */ /* 0x001fe400078ec0ff */
[----:B------:R-:W-:Y:S01]  /*5e90*/  SHF.L.U32 R10, R4, 0x1f, RZ ;  /* 0x0000001f040a7819 */ /* 0x000fe200000006ff */
[----:B------:R-:W0:Y:S02]  /*5ea0*/  @!P2 LDC R11, c[0x0][0x500] ;  /* 0x00014000ff0bab82 */ /* 0x000e240000000800 */
[----:B------:R-:W-:-:S04]  /*5eb0*/  IMAD R19, R6, 0x8, R21 ;  /* 0x0000000806137824 */ /* 0x000fc800078e0215 */
[----:B------:R-:W1:Y:S02]  /*5ec0*/  SYNCS.PHASECHK.TRANS64.TRYWAIT P1, [R19+URZ+0x70], R10 ;  /* 0x0000700a130075a7 */ /* 0x000e64000802017f */
[----:B-1----:R-:W-:Y:S05]  /*5ed0*/  @!P1 BRA `(.L_x_117) ;  /* 0x0000001400289947 */ /* 0x002fea0003800000 */
.L_x_149:
[----:B-1----:R-:W-:Y:S01]  /*5ee0*/  PRMT R10, R13, 0x9910, RZ ;  /* 0x000099100d0a7816 */ /* 0x002fe200000000ff */
[----:B0-----:R0:W-:Y:S03]  /*5ef0*/  @!P2 SYNCS.ARRIVE.TRANS64 RZ, [R19+URZ], R11 ;  /* 0x0000000b13ffa9a7 */ /* 0x0011e6000800003f */
[----:B------:R-:W-:-:S13]  /*5f00*/  ISETP.NE.AND P1, PT, R10, 0x2, PT ;  /* 0x000000020a00780c */ /* 0x000fda0003f25270 */
[----:B0-----:R-:W-:Y:S05]  /*5f10*/  @P1 BRA `(.L_x_118) ;  /* 0x0000000000041947 */ /* 0x001fea0003800000 */
[----:B------:R-:W-:Y:S01]  /*5f20*/  BPT.TRAP 0x1 ;  /* 0x000000040000795c */ /* 0x000fe20000300000 */
.L_x_118:
[----:B------:R-:W-:Y:S05]  /*5f30*/  @P0 BRA `(.L_x_119) ;  /* 0x0000000000040947 */ /* 0x000fea0003800000 */
[----:B------:R-:W-:Y:S01]  /*5f40*/  BPT.TRAP 0x1 ;  /* 0x000000040000795c */ /* 0x000fe20000300000 */
.L_x_119:
[----:B------:R-:W-:Y:S01]  /*5f50*/  R2UR UR8, R6 ;  /* 0x00000000060872ca */ /* 0x000fe200000e0000 */
[----:B------:R-:W-:Y:S01]  /*5f60*/  VIADD R20, R20, 0xffffffff ;  /* 0xffffffff14147836 */ /* 0x000fe20000000000 */
[----:B------:R-:W-:Y:S01]  /*5f70*/  R2UR UR22, R21 ;  /* 0x00000000151672ca */ /* 0x000fe200000e0000 */
[----:B------:R-:W-:Y:S01]  /*5f80*/  UIADD3 UR14, UP0, UR26, 0xf0, URZ ;  /* 0x000000f01a0e7890 */ /* 0x000fe2000ff1e03f */
[----:B------:R-:W-:Y:S01]  /*5f90*/  R2UR UR23, R17 ;  /* 0x00000000111772ca */ /* 0x000fe200000e0000 */
[----:B------:R-:W-:Y:S01]  /*5fa0*/  UIADD3 UR32, UP1, UR26, 0x1f0, URZ ;  /* 0x000001f01a207890 */ /* 0x000fe2000ff3e03f */
[----:B------:R-:W-:Y:S01]  /*5fb0*/  R2UR UR9, R19 ;  /* 0x00000000130972ca */ /* 0x000fe200000e0000 */
[----:B------:R-:W-:Y:S01]  /*5fc0*/  UIADD3.X UR15, URZ, UR27, URZ, UP0, !UPT ;  /* 0x0000001b3f0f7290 */ /* 0x000fe200087fe43f */
[----:B------:R-:W-:Y:S01]  /*5fd0*/  R2UR UR10, R18 ;  /* 0x00000000120a72ca */ /* 0x000fe200000e0000 */
[----:B------:R-:W-:Y:S01]  /*5fe0*/  UPRMT UR20, URZ, 0x5410, UR19 ;  /* 0x000054103f147896 */ /* 0x000fe20008000013 */
[----:B------:R-:W-:Y:S01]  /*5ff0*/  R2UR UR12, R5 ;  /* 0x00000000050c72ca */ /* 0x000fe200000e0000 */
[----:B------:R-:W-:Y:S01]  /*6000*/  VIADD R6, R6, 0x1 ;  /* 0x0000000106067836 */ /* 0x000fe20000000000 */
[----:B------:R-:W-:Y:S01]  /*6010*/  R2UR UR24, R16 ;  /* 0x00000000101872ca */ /* 0x000fe200000e0000 */
[----:B------:R-:W-:Y:S01]  /*6020*/  USHF.L.U32 UR8, UR8, 0xd, URZ ;  /* 0x0000000d08087899 */ /* 0x000fe2000800063f */
[----:B------:R-:W-:Y:S01]  /*6030*/  ISETP.GT.AND P3, PT, R20, 0x1, PT ;  /* 0x000000011400780c */ /* 0x000fe20003f64270 */
[----:B------:R-:W-:Y:S01]  /*6040*/  UPRMT UR30, URZ, 0x5410, UR18 ;  /* 0x000054103f1e7896 */ /* 0x000fe20008000012 */
[----:B------:R-:W-:Y:S01]  /*6050*/  ISETP.NE.AND P1, PT, R6, 0xe, PT ;  /* 0x0000000e0600780c */ /* 0x000fe20003f25270 */
[----:B------:R-:W-:Y:S01]  /*6060*/  ULEA UR11, UR28, UR8, 0xc ;  /* 0x000000081c0b7291 */ /* 0x000fe2000f8e603f */
[----:B------:R-:W-:Y:S01]  /*6070*/  VIADD R18, R18, 0x80 ;  /* 0x0000008012127836 */ /* 0x000fe20000000000 */
[----:B------:R-:W-:Y:S01]  /*6080*/  ULOP3.LUT UR8, UR8, 0x1800, UR29, 0xf8, !UPT ;  /* 0x0000180008087892 */ /* 0x000fe2000f8ef81d */
[----:B------:R-:W-:Y:S01]  /*6090*/  SEL R11, RZ, 0x1, P1 ;  /* 0x00000001ff0b7807 */ /* 0x000fe20000800000 */
[----:B------:R-:W-:Y:S01]  /*60a0*/  UIADD3 UR21, UR22, 0x200, UR11 ;  /* 0x0000020016157890 */ /* 0x000fe2000fffe00b */
[----:B------:R-:W-:Y:S01]  /*60b0*/  SEL R6, R6, RZ, P1 ;  /* 0x000000ff06067207 */ /* 0x000fe20000800000 */
[----:B------:R-:W-:Y:S01]  /*60c0*/  UIADD3 UR22, UR22, 0x1c200, UR8 ;  /* 0x0001c20016167890 */ /* 0x000fe2000fffe008 */
[----:B------:R-:W-:Y:S01]  /*60d0*/  LOP3.LUT R4, R4, R11, RZ, 0x3c, !PT ;  /* 0x0000000b04047212 */ /* 0x000fe200078e3cff */
[----:B------:R-:W-:Y:S01]  /*60e0*/  UIADD3.X UR33, URZ, UR27, URZ, UP1, !UPT ;  /* 0x0000001b3f217290 */ /* 0x000fe20008ffe43f */
[----:B------:R-:W-:Y:S01]  /*60f0*/  UMOV UR16, 0x0 ;  /* 0x0000000000107882 */ /* 0x000fe20000000000 */
[----:B------:R-:W-:Y:S01]  /*6100*/  UMOV UR17, 0x10000000 ;  /* 0x1000000000117882 */ /* 0x000fe20000000000 */
[----:B------:R-:W-:Y:S01]  /*6110*/  UMOV UR11, UR23 ;  /* 0x00000017000b7c82 */ /* 0x000fe20008000000 */
[----:B------:R-:W-:-:S02]  /*6120*/  UMOV UR8, UR21 ;  /* 0x0000001500087c82 */ /* 0x000fc40008000000 */
[----:B------:R0:W-:Y:S02]  /*6130*/  UTMALDG.3D.MULTICAST [UR8], [UR14], UR20, desc[UR16] ;  /* 0x000010080e0073b4 */ /* 0x0001e40008011814 */
[----:B0-----:R-:W-:Y:S01]  /*6140*/  UMOV UR8, UR22 ;  /* 0x0000001600087c82 */ /* 0x001fe20008000000 */
[----:B------:R-:W-:Y:S02]  /*6150*/  UMOV UR11, UR24 ;  /* 0x00000018000b7c82 */ /* 0x000fe40008000000 */
[----:B------:R0:W-:Y:S02]  /*6160*/  UTMALDG.3D.MULTICAST [UR8], [UR32], UR30, desc[UR16] ;  /* 0x00001008200073b4 */ /* 0x0001e4000801181e */
[----:B0-----:R-:W-:Y:S05]  /*6170*/  @P3 BRA `(.L_x_120) ;  /* 0xfffffffc00383947 */ /* 0x001fea000383ffff */
.L_x_116:
[----:B------:R-:W-:Y:S05]  /*6180*/  BSYNC B1 ;  /* 0x0000000000017941 */ /* 0x000fea0003800000 */
.L_x_115:
[----:B------:R-:W-:Y:S01]  /*6190*/  LOP3.LUT P5, RZ, R14, 0xff, RZ, 0xc0, !PT ;  /* 0x000000ff0eff7812 */ /* 0x000fe200078ac0ff */
[----:B------:R-:W-:Y:S01]  /*61a0*/  VIADD R6, R15, UR13 ;  /* 0x0000000d0f067c36 */ /* 0x000fe20008000000 */
[----:B------:R-:W-:Y:S01]  /*61b0*/  ULDC.64 UR8, c[0x0][0x650] ;  /* 0x0001940000087ab9 */ /* 0x000fe20000000a00 */
[----:B------:R-:W-:Y:S01]  /*61c0*/  IMAD.U32 R11, RZ, RZ, UR13 ;  /* 0x0000000dff0b7e24 */ /* 0x000fe2000f8e00ff */
[----:B------:R-:W-:Y:S01]  /*61d0*/  UISETP.GE.U32.AND UP0, UPT, UR13, 0xe, UPT ;  /* 0x0000000e0d00788c */ /* 0x000fe2000bf06070 */
[----:B------:R-:W-:Y:S01]  /*61e0*/  BSSY B1, `(.L_x_121) ;  /* 0x000006c000017945 */ /* 0x000fe20003800000 */
[----:B------:R-:W-:Y:S02]  /*61f0*/  SHF.R.U32.HI R4, RZ, 0x1, R6 ;  /* 0x00000001ff047819 */ /* 0x000fe40000011606 */
[----:B------:R-:W-:Y:S02]  /*6200*/  ISETP.GT.U32.AND P1, PT, R6, 0xd, PT ;  /* 0x0000000d0600780c */ /* 0x000fe40003f24070 */
[----:B------:R-:W-:-:S02]  /*6210*/  PLOP3.LUT P3, PT, PT, PT, UP0, 0x80, 0x0 ;  /* 0x000000000000781c */ /* 0x000fc40003f6f008 */
[----:B------:R-:W-:Y:S01]  /*6220*/  ISETP.LT.U32.AND P1, PT, R11, 0xe, P1 ;  /* 0x0000000e0b00780c */ /* 0x000fe20000f21070 */
[----:B------:R-:W0:Y:S01]  /*6230*/  @P5 S2R R10, SR_CgaCtaId ;  /* 0x00000000000a5919 */ /* 0x000e220000008800 */
[----:B------:R-:W-:Y:S02]  /*6240*/  @P5 MOV R5, 0x400 ;  /* 0x0000040000055802 */ /* 0x000fe40000000f00 */
[----:B------:R-:W-:Y:S02]  /*6250*/  PRMT R14, RZ, 0x7610, R14 ;  /* 0x00007610ff0e7816 */ /* 0x000fe4000000000e */
[----:B0-----:R-:W-:Y:S01]  /*6260*/  @P5 LEA R10, R10, R5, 0x18 ;  /* 0x000000050a0a5211 */ /* 0x001fe200078ec0ff */
[----:B------:R-:W-:-:S03]  /*6270*/  IMAD.WIDE.U32 R4, R4, -0x6db6db6d, RZ ;  /* 0x9249249304047825 */ /* 0x000fc600078e00ff */
[----:B------:R0:W-:Y:S01]  /*6280*/  @P5 SYNCS.ARRIVE.TRANS64.A1T0 RZ, [R10+URZ+0x118], RZ ;  /* 0x000118ff0aff59a7 */ /* 0x0001e2000810003f */
[----:B------:R-:W-:Y:S01]  /*6290*/  IADD3 R2, P5, R2, R8, RZ ;  /* 0x0000000802027210 */ /* 0x000fe20007fbe0ff */
[----:B------:R-:W-:Y:S01]  /*62a0*/  IMAD.MOV.U32 R4, RZ, RZ, -0x1 ;  /* 0xffffffffff047424 */ /* 0x000fe200078e00ff */
[----:B------:R-:W-:Y:S02]  /*62b0*/  SHF.R.U32.HI R11, RZ, 0x2, R5 ;  /* 0x00000002ff0b7819 */ /* 0x000fe40000011605 */
[----:B------:R-:W-:Y:S01]  /*62c0*/  SEL R5, RZ, 0x1, !P1 ;  /* 0x00000001ff057807 */ /* 0x000fe20004800000 */
[----:B------:R-:W-:Y:S01]  /*62d0*/  IMAD.X R3, R3, 0x1, R0, P5 ;  /* 0x0000000103037824 */ /* 0x000fe200028e0600 */
[----:B------:R-:W-:Y:S01]  /*62e0*/  ISETP.GE.U32.AND P1, PT, R2, UR8, PT ;  /* 0x0000000802007c0c */ /* 0x000fe2000bf26070 */
[----:B------:R-:W-:Y:S01]  /*62f0*/  IMAD R15, R11, -0xe, R6 ;  /* 0xfffffff20b0f7824 */ /* 0x000fe200078e0206 */
[----:B------:R-:W-:Y:S01]  /*6300*/  LOP3.LUT R12, R12, R5, RZ, 0x3c, !PT ;  /* 0x000000050c0c7212 */ /* 0x000fe200078e3cff */
[----:B------:R-:W-:Y:S01]  /*6310*/  IMAD.MOV.U32 R6, RZ, RZ, -0x1 ;  /* 0xffffffffff067424 */ /* 0x000fe200078e00ff */
[----:B------:R-:W-:Y:S01]  /*6320*/  ISETP.GE.U32.AND.EX P1, PT, R3, UR9, PT, P1 ;  /* 0x0000000903007c0c */ /* 0x000fe2000bf26110 */
[----:B------:R-:W-:Y:S01]  /*6330*/  IMAD.MOV.U32 R5, RZ, RZ, -0x1 ;  /* 0xffffffffff057424 */ /* 0x000fe200078e00ff */
[----:B------:R-:W-:-:S02]  /*6340*/  @P3 LOP3.LUT R12, R12, 0x1, R11, 0x78, !PT ;  /* 0x000000010c0c3812 */ /* 0x000fc400078e780b */
[----:B0-----:R-:W-:-:S09]  /*6350*/  PRMT R10, RZ, 0x7610, R10 ;  /* 0x00007610ff0a7816 */ /* 0x001fd2000000000a */
[----:B------:R-:W-:Y:S05]  /*6360*/  @P1 BRA `(.L_x_122) ;  /* 0x00000004004c1947 */ /* 0x000fea0003800000 */
[----:B------:R-:W0:Y:S01]  /*6370*/  S2R R17, SR_CTAID.X ;  /* 0x0000000000117919 */ /* 0x000e220000002500 */
[----:B------:R-:W-:Y:S01]  /*6380*/  ULDC.64 UR8, c[0x0][0x628] ;  /* 0x00018a0000087ab9 */ /* 0x000fe20000000a00 */
[----:B------:R-:W1:Y:S01]  /*6390*/  LDC R18, c[0x0][0x144] ;  /* 0x00005100ff127b82 */ /* 0x000e620000000800 */
[----:B------:R-:W-:Y:S01]  /*63a0*/  ISETP.NE.U32.AND P1, PT, RZ, UR8, PT ;  /* 0x00000008ff007c0c */ /* 0x000fe2000bf25070 */
[----:B------:R-:W2:Y:S01]  /*63b0*/  S2R R6, SR_CTAID.Y ;  /* 0x0000000000067919 */ /* 0x000ea20000002600 */
[----:B------:R-:W-:Y:S01]  /*63c0*/  ULDC UR10, c[0x0][0x150] ;  /* 0x00005400000a7ab9 */ /* 0x000fe20000000800 */
[----:B------:R-:W-:Y:S01]  /*63d0*/  ULDC UR11, c[0x0][0x630] ;  /* 0x00018c00000b7ab9 */ /* 0x000fe20000000800 */
[----:B------:R-:W-:Y:S01]  /*63e0*/  ISETP.NE.AND.EX P1, PT, RZ, UR9, PT, P1 ;  /* 0x00000009ff007c0c */ /* 0x000fe2000bf25310 */
[----:B------:R-:W-:Y:S01]  /*63f0*/  IMAD.MOV.U32 R4, RZ, RZ, R2 ;  /* 0x000000ffff047224 */ /* 0x000fe200078e0002 */
[----:B0-----:R-:W-:-:S05]  /*6400*/  I2FP.F32.U32 R5, R17 ;  /* 0x0000001100057245 */ /* 0x001fca0000201000 */
[----:B------:R-:W-:Y:S01]  /*6410*/  FMUL R20, R5, UR10 ;  /* 0x0000000a05147c20 */ /* 0x000fe20008400000 */
[----:B------:R-:W-:-:S05]  /*6420*/  IMAD.MOV.U32 R5, RZ, RZ, R3 ;  /* 0x000000ffff057224 */ /* 0x000fca00078e0003 */
[----:B--2---:R-:W-:Y:S05]  /*6430*/  @!P1 BRA `(.L_x_123) ;  /* 0x0000000000289947 */ /* 0x004fea0003800000 */
[----:B------:R-:W-:Y:S02]  /*6440*/  ULDC UR10, c[0x0][0x634] ;  /* 0x00018d00000a7ab9 */ /* 0x000fe40000000800 */
[----:B------:R-:W-:-:S05]  /*6450*/  IADD3 R5, P1, R2, UR10, RZ ;  /* 0x0000000a02057c10 */ /* 0x000fca000ff3e0ff */
[----:B------:R-:W-:-:S04]  /*6460*/  IMAD.X R19, RZ, RZ, R3, P1 ;  /* 0x000000ffff137224 */ /* 0x000fc800008e0603 */
[----:B------:R-:W-:-:S04]  /*6470*/  IMAD.WIDE.U32 R10, R19, UR8, RZ ;  /* 0x00000008130a7c25 */ /* 0x000fc8000f8e00ff */
[----:B------:R-:W-:-:S04]  /*6480*/  IMAD.WIDE.U32 R10, P1, R5, UR9, R10 ;  /* 0x00000009050a7c25 */ /* 0x000fc8000f82000a */
[----:B------:R-:W-:-:S04]  /*6490*/  IMAD.WIDE.U32 R4, R5, UR8, RZ ;  /* 0x0000000805047c25 */ /* 0x000fc8000f8e00ff */
[----:B------:R-:W-:Y:S01]  /*64a0*/  IMAD.MOV.U32 R4, RZ, RZ, R11 ;  /* 0x000000ffff047224 */ /* 0x000fe200078e000b */
[----:B------:R-:W-:Y:S01]  /*64b0*/  IADD3 RZ, P3, R5, R10, RZ ;  /* 0x0000000a05ff7210 */ /* 0x000fe20007f7e0ff */
[----:B------:R-:W-:-:S04]  /*64c0*/  IMAD.X R5, RZ, RZ, RZ, P1 ;  /* 0x000000ffff057224 */ /* 0x000fc800008e06ff */
[----:B------:R-:W-:-:S08]  /*64d0*/  IMAD.WIDE.U32.X R4, R19, UR9, R4, P3 ;  /* 0x0000000913047c25 */ /* 0x000fd000098e0404 */
.L_x_123:
[--C-:B------:R-:W-:Y:S01]  /*64e0*/  SHF.R.U64 R16, R4, UR11, R5.reuse ;  /* 0x0000000b04107c19 */ /* 0x100fe20008001205 */
[----:B------:R-:W0:Y:S01]  /*64f0*/  F2I.U32.TRUNC.NTZ R20, R20 ;  /* 0x0000001400147305 */ /* 0x000e22000020f000 */
[----:B------:R-:W-:Y:S01]  /*6500*/  SHF.R.U32.HI R4, RZ, UR11, R5 ;  /* 0x0000000bff047c19 */ /* 0x000fe20008011605 */
[----:B------:R-:W-:Y:S01]  /*6510*/  ULDC.64 UR8, c[0x0][0x620] ;  /* 0x0001880000087ab9 */ /* 0x000fe20000000a00 */
[----:B------:R-:W-:Y:S01]  /*6520*/  IADD3 R11, P1, RZ, -R16, RZ ;  /* 0x80000010ff0b7210 */ /* 0x000fe20007f3e0ff */
[----:B------:R-:W-:Y:S01]  /*6530*/  ULDC.64 UR10, c[0x0][0x640] ;  /* 0x00019000000a7ab9 */ /* 0x000fe20000000a00 */
[----:B------:R-:W2:Y:S03]  /*6540*/  LDC R21, c[0x0][0x148] ;  /* 0x00005200ff157b82 */ /* 0x000ea60000000800 */
[----:B------:R-:W-:Y:S01]  /*6550*/  IMAD.X R4, RZ, RZ, ~R4, P1 ;  /* 0x000000ffff047224 */ /* 0x000fe200008e0e04 */
[----:B------:R-:W-:-:S03]  /*6560*/  ISETP.NE.U32.AND P1, PT, RZ, UR10, PT ;  /* 0x0000000aff007c0c */ /* 0x000fc6000bf25070 */
[----:B------:R-:W-:Y:S01]  /*6570*/  IMAD R10, R4, UR8, RZ ;  /* 0x00000008040a7c24 */ /* 0x000fe2000f8e02ff */
[----:B------:R-:W-:Y:S01]  /*6580*/  ISETP.NE.AND.EX P1, PT, RZ, UR11, PT, P1 ;  /* 0x0000000bff007c0c */ /* 0x000fe2000bf25310 */
[----:B------:R-:W-:Y:S01]  /*6590*/  IMAD.WIDE.U32 R4, R11, UR8, R2 ;  /* 0x000000080b047c25 */ /* 0x000fe2000f8e0002 */
[----:B------:R-:W-:-:S03]  /*65a0*/  ULDC UR8, c[0x0][0x618] ;  /* 0x0001860000087ab9 */ /* 0x000fc60000000800 */
[----:B------:R-:W-:Y:S01]  /*65b0*/  IMAD R11, R11, UR9, R10 ;  /* 0x000000090b0b7c24 */ /* 0x000fe2000f8e020a */
[----:B------:R-:W-:Y:S01]  /*65c0*/  ULDC UR9, c[0x0][0x154] ;  /* 0x0000550000097ab9 */ /* 0x000fe20000000800 */
[----:B0-----:R-:W-:Y:S02]  /*65d0*/  IMAD.MOV R10, RZ, RZ, -R20 ;  /* 0x000000ffff0a7224 */ /* 0x001fe400078e0a14 */
[----:B------:R-:W-:Y:S02]  /*65e0*/  IMAD.IADD R5, R5, 0x1, R11 ;  /* 0x0000000105057824 */ /* 0x000fe400078e020b */
[----:B-1----:R-:W-:Y:S01]  /*65f0*/  IMAD R17, R18, R10, R17 ;  /* 0x0000000a12117224 */ /* 0x002fe200078e0211 */
[----:B------:R-:W-:Y:S02]  /*6600*/  I2FP.F32.U32 R10, R6 ;  /* 0x00000006000a7245 */ /* 0x000fe40000201000 */
[--C-:B------:R-:W-:Y:S02]  /*6610*/  SHF.R.U64 R18, R4, UR8, R5.reuse ;  /* 0x0000000804127c19 */ /* 0x100fe40008001205 */
[----:B------:R-:W-:Y:S01]  /*6620*/  SHF.R.U32.HI R5, RZ, UR8, R5 ;  /* 0x00000008ff057c19 */ /* 0x000fe20008011605 */
[----:B------:R-:W-:Y:S01]  /*6630*/  FMUL R10, R10, UR9 ;  /* 0x000000090a0a7c20 */ /* 0x000fe20008400000 */
[----:B------:R-:W-:-:S02]  /*6640*/  ULDC UR8, c[0x0][0x608] ;  /* 0x0001820000087ab9 */ /* 0x000fc40000000800 */
[--C-:B------:R-:W-:Y:S01]  /*6650*/  SHF.R.U64 R20, R18, UR8, R5.reuse ;  /* 0x0000000812147c19 */ /* 0x100fe20008001205 */
[----:B------:R0:W1:Y:S01]  /*6660*/  F2I.U32.TRUNC.NTZ R22, R10 ;  /* 0x0000000a00167305 */ /* 0x000062000020f000 */
[----:B------:R-:W-:Y:S01]  /*6670*/  SHF.R.U32.HI R5, RZ, UR8, R5 ;  /* 0x00000008ff057c19 */ /* 0x000fe20008011605 */
[----:B------:R-:W-:-:S03]  /*6680*/  ULDC UR8, c[0x0][0x658] ;  /* 0x0001960000087ab9 */ /* 0x000fc60000000800 */
[--C-:B------:R-:W-:Y:S02]  /*6690*/  SHF.R.U64 R19, R20, UR8, R5.reuse ;  /* 0x0000000814137c19 */ /* 0x100fe40008001205 */
[----:B------:R-:W-:-:S03]  /*66a0*/  SHF.R.U32.HI R23, RZ, UR8, R5 ;  /* 0x00000008ff177c19 */ /* 0x000fc60008011605 */
[----:B------:R-:W-:Y:S02]  /*66b0*/  IMAD.MOV.U32 R4, RZ, RZ, R19 ;  /* 0x000000ffff047224 */ /* 0x000fe400078e0013 */
[----:B------:R-:W-:Y:S01]  /*66c0*/  IMAD.MOV.U32 R5, RZ, RZ, R23 ;  /* 0x000000ffff057224 */ /* 0x000fe200078e0017 */
[----:B0-----:R-:W-:Y:S06]  /*66d0*/  @!P1 BRA `(.L_x_124) ;  /* 0x0000000000289947 */ /* 0x001fec0003800000 */
        /* <DEDUP_REMOVED lines=10> */
.L_x_124:
[----:B------:R-:W-:Y:S01]  /*6780*/  ULDC UR8, c[0x0][0x648] ;  /* 0x0001920000087ab9 */ /* 0x000fe20000000800 */
[----:B-1----:R-:W-:Y:S01]  /*6790*/  IMAD.MOV R22, RZ, RZ, -R22 ;  /* 0x000000ffff167224 */ /* 0x002fe200078e0a16 */
[----:B------:R-:W-:Y:S01]  /*67a0*/  SHF.R.U64 R5, R4, UR8, R5 ;  /* 0x0000000804057c19 */ /* 0x000fe20008001205 */
[----:B------:R-:W-:Y:S01]  /*67b0*/  ULDC UR8, c[0x0][0x638] ;  /* 0x00018e0000087ab9 */ /* 0x000fe20000000800 */
[----:B------:R-:W-:Y:S01]  /*67c0*/  LOP3.LUT R4, R20, UR7, RZ, 0xc0, !PT ;  /* 0x0000000714047c12 */ /* 0x000fe2000f8ec0ff */
[----:B--2---:R-:W-:Y:S01]  /*67d0*/  @P4 IMAD R17, R21, R22, R6 ;  /* 0x0000001615114224 */ /* 0x004fe200078e0206 */
[----:B------:R-:W-:Y:S01]  /*67e0*/  LOP3.LUT R18, R18, UR4, RZ, 0xc0, !PT ;  /* 0x0000000412127c12 */ /* 0x000fe2000f8ec0ff */
[----:B------:R-:W-:Y:S01]  /*67f0*/  IMAD.MOV R6, RZ, RZ, -R5 ;  /* 0x000000ffff067224 */ /* 0x000fe200078e0a05 */
[----:B------:R-:W-:Y:S01]  /*6800*/  ULDC UR9, c[0x0][0x610] ;  /* 0x0001840000097ab9 */ /* 0x000fe20000000800 */
[----:B------:R-:W-:Y:S02]  /*6810*/  IMAD R4, R5, UR5, R4 ;  /* 0x0000000505047c24 */ /* 0x000fe4000f8e0204 */
[----:B------:R-:W-:Y:S01]  /*6820*/  IMAD R19, R6, UR8, R19 ;  /* 0x0000000806137c24 */ /* 0x000fe2000f8e0213 */
[----:B------:R-:W-:Y:S01]  /*6830*/  ULDC UR8, c[0x0][0x600] ;  /* 0x0001800000087ab9 */ /* 0x000fe20000000800 */
[----:B------:R-:W-:-:S02]  /*6840*/  IMAD R17, R4, UR9, R17 ;  /* 0x0000000904117c24 */ /* 0x000fc4000f8e0211 */
[----:B------:R-:W-:Y:S02]  /*6850*/  IMAD R6, R19, UR8, R18 ;  /* 0x0000000813067c24 */ /* 0x000fe4000f8e0212 */
[----:B------:R-:W-:Y:S02]  /*6860*/  IMAD.MOV.U32 R10, RZ, RZ, 0x1 ;  /* 0x00000001ff0a7424 */ /* 0x000fe400078e00ff */
[----:B------:R-:W-:Y:S01]  /*6870*/  IMAD.MOV.U32 R5, RZ, RZ, R16 ;  /* 0x000000ffff057224 */ /* 0x000fe200078e0010 */
[----:B------:R-:W-:Y:S02]  /*6880*/  SEL R4, R6, R17, !P4 ;  /* 0x0000001106047207 */ /* 0x000fe40006000000 */
[----:B------:R-:W-:-:S07]  /*6890*/  SEL R6, R17, R6, !P4 ;  /* 0x0000000611067207 */ /* 0x000fce0006000000 */
.L_x_122:
[----:B------:R-:W-:Y:S05]  /*68a0*/  BSYNC B1 ;  /* 0x0000000000017941 */ /* 0x000fea0003800000 */
.L_x_121:
[----:B------:R-:W-:-:S13]  /*68b0*/  LOP3.LUT P1, RZ, R10, 0xff, RZ, 0xc0, !PT ;  /* 0x000000ff0aff7812 */ /* 0x000fda000782c0ff */
[----:B------:R-:W-:Y:S05]  /*68c0*/  @P1 BRA `(.L_x_125) ;  /* 0xfffffff4002c1947 */ /* 0x000fea000383ffff */
[----:B------:R-:W-:Y:S05]  /*68d0*/  BSYNC B0 ;  /* 0x0000000000007941 */ /* 0x000fea0003800000 */
.L_x_113:
[----:B------:R-:W-:-:S03]  /*68e0*/  UMOV UR8, 0xffffffff ;  /* 0xffffffff00087882 */ /* 0x000fc60000000000 */
[----:B------:R-:W-:Y:S05]  /*68f0*/  BRA.DIV UR8, `(.L_x_126) ;  /* 0x0000000a08b47947 */ /* 0x000fea000b800000 */
[----:B------:R-:W-:-:S13]  /*6900*/  ELECT P0, URZ, PT ;  /* 0x00000000003f782f */ /* 0x000fda0003800000 */
.L_x_152:
[----:B------:R-:W-:Y:S04]  /*6910*/  BSSY B0, `(.L_x_127) ;  /* 0x0000085000007945 */ /* 0x000fe80003800000 */
[----:B------:R-:W-:Y:S05]  /*6920*/  @!P0 BRA `(.L_x_128) ;  /* 0x00000008000c8947 */ /* 0x000fea0003800000 */
[----:B------:R-:W-:-:S04]  /*6930*/  LOP3.LUT R7, R7, 0x2, RZ, 0xfc, !PT ;  /* 0x0000000207077812 */ /* 0x000fc800078efcff */
[----:B------:R-:W-:-:S13]  /*6940*/  ISETP.NE.AND P0, PT, R7, 0x3, PT ;  /* 0x000000030700780c */ /* 0x000fda0003f05270 */
[----:B------:R-:W-:Y:S05]  /*6950*/  @!P0 BRA `(.L_x_129) ;  /* 0x0000000000048947 */ /* 0x000fea0003800000 */
[----:B------:R-:W-:Y:S01]  /*6960*/  BPT.TRAP 0x1 ;  /* 0x000000040000795c */ /* 0x000fe20000300000 */
.L_x_129:
[----:B------:R-:W0:Y:S01]  /*6970*/  S2R R3, SR_CgaCtaId ;  /* 0x0000000000037919 */ /* 0x000e220000008800 */
[----:B------:R-:W-:Y:S02]  /*6980*/  MOV R0, 0x400 ;  /* 0x0000040000007802 */ /* 0x000fe40000000f00 */
[----:B------:R-:W-:Y:S02]  /*6990*/  SHF.L.U32 R2, R12, 0x1f, RZ ;  /* 0x0000001f0c027819 */ /* 0x000fe400000006ff */
[----:B0-----:R-:W-:-:S05]  /*69a0*/  LEA R0, R3, R0, 0x18 ;  /* 0x0000000003007211 */ /* 0x001fca00078ec0ff */
[----:B------:R-:W-:-:S04]  /*69b0*/  VIADD R0, R0, 0x70 ;  /* 0x0000007000007836 */ /* 0x000fc80000000000 */
[C---:B------:R-:W-:Y:S02]  /*69c0*/  IMAD R5, R15.reuse, 0x8, R0 ;  /* 0x000000080f057824 */ /* 0x040fe400078e0200 */
[----:B------:R-:W-:Y:S02]  /*69d0*/  VIADD R15, R15, 0x1 ;  /* 0x000000010f0f7836 */ /* 0x000fe40000000000 */
[----:B------:R-:W0:Y:S03]  /*69e0*/  SYNCS.PHASECHK.TRANS64.TRYWAIT P0, [R5+URZ], R2 ;  /* 0x00000002050075a7 */ /* 0x000e26000800017f */
[----:B------:R-:W-:-:S04]  /*69f0*/  ISETP.NE.AND P1, PT, R15, 0xe, PT ;  /* 0x0000000e0f00780c */ /* 0x000fc80003f25270 */
[----:B------:R-:W-:Y:S02]  /*6a00*/  SEL R3, RZ, 0x1, P1 ;  /* 0x00000001ff037807 */ /* 0x000fe40000800000 */
[----:B------:R-:W-:Y:S02]  /*6a10*/  SEL R15, R15, RZ, P1 ;  /* 0x000000ff0f0f7207 */ /* 0x000fe40000800000 */
[----:B------:R-:W-:-:S03]  /*6a20*/  LOP3.LUT R12, R12, R3, RZ, 0x3c, !PT ;  /* 0x000000030c0c7212 */ /* 0x000fc600078e3cff */
[----:B------:R-:W-:Y:S01]  /*6a30*/  IMAD R7, R15, 0x8, R0 ;  /* 0x000000080f077824 */ /* 0x000fe200078e0200 */
[----:B------:R-:W-:Y:S01]  /*6a40*/  SHF.L.U32 R4, R12, 0x1f, RZ ;  /* 0x0000001f0c047819 */ /* 0x000fe200000006ff */
[----:B0-----:R-:W-:Y:S06]  /*6a50*/  @!P0 BRA `(.L_x_130) ;  /* 0x0000000800808947 */ /* 0x001fec0003800000 */
.L_x_153:
[----:B------:R-:W1:Y:S01]  /*6a60*/  SYNCS.PHASECHK.TRANS64.TRYWAIT P0, [R7+URZ], R4 ;  /* 0x00000004070075a7 */ /* 0x000e62000800017f */
[----:B0-----:R-:W-:-:S05]  /*6a70*/  VIADD R2, R15, 0x1 ;  /* 0x000000010f027836 */ /* 0x001fca0000000000 */
[----:B------:R-:W-:-:S04]  /*6a80*/  ISETP.NE.AND P1, PT, R2, 0xe, PT ;  /* 0x0000000e0200780c */ /* 0x000fc80003f25270 */
[----:B------:R-:W-:Y:S02]  /*6a90*/  SEL R3, RZ, 0x1, P1 ;  /* 0x00000001ff037807 */ /* 0x000fe40000800000 */
[----:B------:R-:W-:Y:S02]  /*6aa0*/  SEL R9, R2, RZ, P1 ;  /* 0x000000ff02097207 */ /* 0x000fe40000800000 */
[----:B------:R-:W-:-:S03]  /*6ab0*/  LOP3.LUT R12, R12, R3, RZ, 0x3c, !PT ;  /* 0x000000030c0c7212 */ /* 0x000fc600078e3cff */
[----:B------:R-:W-:Y:S01]  /*6ac0*/  IMAD R6, R9, 0x8, R0 ;  /* 0x0000000809067824 */ /* 0x000fe200078e0200 */
[----:B------:R-:W-:Y:S01]  /*6ad0*/  SHF.L.U32 R5, R12, 0x1f, RZ ;  /* 0x0000001f0c057819 */ /* 0x000fe200000006ff */
[----:B-1----:R-:W-:Y:S06]  /*6ae0*/  @!P0 BRA `(.L_x_131) ;  /* 0x0000000800708947 */ /* 0x002fec0003800000 */
.L_x_154:
[----:B------:R-:W1:Y:S01]  /*6af0*/  SYNCS.PHASECHK.TRANS64.TRYWAIT P0, [R6+URZ], R5 ;  /* 0x00000005060075a7 */ /* 0x000e62000800017f */
[----:B------:R-:W-:-:S05]  /*6b00*/  VIADD R2, R9, 0x1 ;  /* 0x0000000109027836 */ /* 0x000fca0000000000 */
[----:B------:R-:W-:-:S04]  /*6b10*/  ISETP.NE.AND P1, PT, R2, 0xe, PT ;  /* 0x0000000e0200780c */ /* 0x000fc80003f25270 */
[----:B------:R-:W-:Y:S02]  /*6b20*/  SEL R3, RZ, 0x1, P1 ;  /* 0x00000001ff037807 */ /* 0x000fe40000800000 */
[----:B0-----:R-:W-:Y:S02]  /*6b30*/  SEL R7, R2, RZ, P1 ;  /* 0x000000ff02077207 */ /* 0x001fe40000800000 */
[----:B------:R-:W-:-:S03]  /*6b40*/  LOP3.LUT R12, R12, R3, RZ, 0x3c, !PT ;  /* 0x000000030c0c7212 */ /* 0x000fc600078e3cff */
[----:B------:R-:W-:Y:S01]  /*6b50*/  IMAD R9, R7, 0x8, R0 ;  /* 0x0000000807097824 */ /* 0x000fe200078e0200 */
[----:B------:R-:W-:Y:S01]  /*6b60*/  SHF.L.U32 R4, R12, 0x1f, RZ ;  /* 0x0000001f0c047819 */ /* 0x000fe200000006ff */
[----:B-1----:R-:W-:Y:S06]  /*6b70*/  @!P0 BRA `(.L_x_132) ;  /* 0x0000000800608947 */ /* 0x002fec0003800000 */
.L_x_155:
[----:B------:R-:W1:Y:S01]  /*6b80*/  SYNCS.PHASECHK.TRANS64.TRYWAIT P0, [R9+URZ], R4 ;  /* 0x00000004090075a7 */ /* 0x000e62000800017f */
[----:B------:R-:W-:-:S05]  /*6b90*/  VIADD R2, R7, 0x1 ;  /* 0x0000000107027836 */ /* 0x000fca0000000000 */
[----:B------:R-:W-:-:S04]  /*6ba0*/  ISETP.NE.AND P1, PT, R2, 0xe, PT ;  /* 0x0000000e0200780c */ /* 0x000fc80003f25270 */
[----:B------:R-:W-:Y:S02]  /*6bb0*/  SEL R3, RZ, 0x1, P1 ;  /* 0x00000001ff037807 */ /* 0x000fe40000800000 */
[----:B------:R-:W-:Y:S02]  /*6bc0*/  SEL R7, R2, RZ, P1 ;  /* 0x000000ff02077207 */ /* 0x000fe40000800000 */
[----:B------:R-:W-:-:S03]  /*6bd0*/  LOP3.LUT R12, R12, R3, RZ, 0x3c, !PT ;  /* 0x000000030c0c7212 */ /* 0x000fc600078e3cff */
[----:B0-----:R-:W-:Y:S01]  /*6be0*/  IMAD R6, R7, 0x8, R0 ;  /* 0x0000000807067824 */ /* 0x001fe200078e0200 */
[----:B------:R-:W-:Y:S01]  /*6bf0*/  SHF.L.U32 R5, R12, 0x1f, RZ ;  /* 0x0000001f0c057819 */ /* 0x000fe200000006ff */
[----:B-1----:R-:W-:Y:S06]  /*6c00*/  @!P0 BRA `(.L_x_133) ;  /* 0x0000000800508947 */ /* 0x002fec0003800000 */
.L_x_156:
        /* <DEDUP_REMOVED lines=9> */
.L_x_157:
        /* <DEDUP_REMOVED lines=9> */
.L_x_158:
        /* <DEDUP_REMOVED lines=9> */
.L_x_159:
        /* <DEDUP_REMOVED lines=9> */
.L_x_160:
        /* <DEDUP_REMOVED lines=9> */
.L_x_161:
        /* <DEDUP_REMOVED lines=9> */
.L_x_162:
        /* <DEDUP_REMOVED lines=9> */
.L_x_163:
        /* <DEDUP_REMOVED lines=9> */
.L_x_164:
[----:B------:R-:W1:Y:S01]  /*7090*/  SYNCS.PHASECHK.TRANS64.TRYWAIT P0, [R6+URZ], R5 ;  /* 0x00000005060075a7 */ /* 0x000e62000800017f */
[----:B------:R-:W-:-:S05]  /*70a0*/  VIADD R2, R7, 0x1 ;  /* 0x0000000107027836 */ /* 0x000fca0000000000 */
[----:B------:R-:W-:-:S04]  /*70b0*/  ISETP.NE.AND P1, PT, R2, 0xe, PT ;  /* 0x0000000e0200780c */ /* 0x000fc80003f25270 */
[----:B0-----:R-:W-:Y:S02]  /*70c0*/  SEL R4, RZ, 0x1, P1 ;  /* 0x00000001ff047807 */ /* 0x001fe40000800000 */
[----:B------:R-:W-:Y:S02]  /*70d0*/  SEL R3, R2, RZ, P1 ;  /* 0x000000ff02037207 */ /* 0x000fe40000800000 */
[----:B------:R-:W-:Y:S01]  /*70e0*/  LOP3.LUT R4, R11, R4, RZ, 0x3c, !PT ;  /* 0x000000040b047212 */ /* 0x000fe200078e3cff */
[----:B-1----:R-:W-:Y:S06]  /*70f0*/  @!P0 BRA `(.L_x_142) ;  /* 0x0000000400c88947 */ /* 0x002fec0003800000 */
.L_x_165:
[----:B------:R-:W-:Y:S01]  /*7100*/  IMAD R3, R3, 0x8, R0 ;  /* 0x0000000803037824 */ /* 0x000fe200078e0200 */
[----:B------:R-:W-:-:S07]  /*7110*/  SHF.L.U32 R0, R4, 0x1f, RZ ;  /* 0x0000001f04007819 */ /* 0x000fce00000006ff */
.L_x_143:
[----:B-1----:R1:W2:Y:S02]  /*7120*/  SYNCS.PHASECHK.TRANS64.TRYWAIT P0, [R3+URZ], R0 ;  /* 0x00000000030075a7 */ /* 0x0022a4000800017f */
[----:B--2---:R-:W-:Y:S05]  /*7130*/  @!P0 NANOSLEEP.SYNCS 0x989680 ;  /* 0x009896800000895d */ /* 0x004fea0003900000 */
[----:B------:R-:W2:Y:S02]  /*7140*/  @!P0 SYNCS.PHASECHK.TRANS64 P0, [R3+URZ], R0 ;  /* 0x00000000030085a7 */ /* 0x000ea4000800007f */
[----:B--2---:R-:W-:Y:S05]  /*7150*/  @!P0 BRA `(.L_x_143) ;  /* 0xfffffffc00f08947 */ /* 0x004fea000383ffff */
.L_x_128:
[----:B------:R-:W-:Y:S05]  /*7160*/  BSYNC B0 ;  /* 0x0000000000007941 */ /* 0x000fea0003800000 */
.L_x_127:
[----:B------:R-:W-:Y:S05]  /*7170*/  EXIT ;  /* 0x000000000000794d */ /* 0x000fea0003800000 */
.L_x_20:
[----:B0-----:R-:W-:-:S04]  /*7180*/  IMAD.U32 R17, RZ, RZ, UR11 ;  /* 0x0000000bff117e24 */ /* 0x001fc8000f8e00ff */
[----:B------:R0:W1:Y:S03]  /*7190*/  SYNCS.PHASECHK.TRANS64.TRYWAIT P0, [R17+URZ+-0x8], R16 ;  /* 0xfffff810110075a7 */ /* 0x000066000800017f */
[----:B-1----:R-:W-:Y:S05]  /*71a0*/  @!P0 NANOSLEEP.SYNCS 0x989680 ;  /* 0x009896800000895d */ /* 0x002fea0003900000 */
[----:B------:R-:W1:Y:S02]  /*71b0*/  @!P0 SYNCS.PHASECHK.TRANS64 P0, [R17+URZ+-0x8], R16 ;  /* 0xfffff810110085a7 */ /* 0x000e64000800007f */
[----:B-1----:R-:W-:Y:S05]  /*71c0*/  @!P0 BRA `(.L_x_20) ;  /* 0xfffffffc00ec8947 */ /* 0x002fea000383ffff */
[----:B------:R-:W-:Y:S05]  /*71d0*/  BRA `(.L_x_144) ;  /* 0xffffffa400b47947 */ /* 0x000fea000383ffff */
.L_x_25:
[----:B-1----:R-:W-:-:S04]  /*71e0*/  IMAD.U32 R17, RZ, RZ, UR6 ;  /* 0x00000006ff117e24 */ /* 0x002fc8000f8e00ff */
[----:B------:R1:W4:Y:S03]  /*71f0*/  SYNCS.PHASECHK.TRANS64.TRYWAIT P0, [R17+URZ], R16 ;  /* 0x00000010110075a7 */ /* 0x000326000800017f */
[----:B----4-:R-:W-:Y:S05]  /*7200*/  @!P0 NANOSLEEP.SYNCS 0x989680 ;  /* 0x009896800000895d */ /* 0x010fea0003900000 */
[----:B------:R-:W4:Y:S02]  /*7210*/  @!P0 SYNCS.PHASECHK.TRANS64 P0, [R17+URZ], R16 ;  /* 0x00000010110085a7 */ /* 0x000f24000800007f */
[----:B----4-:R-:W-:Y:S05]  /*7220*/  @!P0 BRA `(.L_x_25) ;  /* 0xfffffffc00ec8947 */ /* 0x010fea000383ffff */
[----:B------:R-:W-:Y:S05]  /*7230*/  BRA `(.L_x_24) ;  /* 0xffffffa8005c7947 */ /* 0x000fea000383ffff */
.L_x_31:
[----:B-1----:R-:W-:-:S04]  /*7240*/  IMAD.U32 R19, RZ, RZ, UR16 ;  /* 0x00000010ff137e24 */ /* 0x002fc8000f8e00ff */
[----:B------:R1:W4:Y:S03]  /*7250*/  SYNCS.PHASECHK.TRANS64.TRYWAIT P0, [R19+URZ], R18 ;  /* 0x00000012130075a7 */ /* 0x000326000800017f */
[----:B----4-:R-:W-:Y:S05]  /*7260*/  @!P0 NANOSLEEP.SYNCS 0x989680 ;  /* 0x009896800000895d */ /* 0x010fea0003900000 */
[----:B------:R-:W4:Y:S02]  /*7270*/  @!P0 SYNCS.PHASECHK.TRANS64 P0, [R19+URZ], R18 ;  /* 0x00000012130085a7 */ /* 0x000f24000800007f */
[----:B----4-:R-:W-:Y:S05]  /*7280*/  @!P0 BRA `(.L_x_31) ;  /* 0xfffffffc00ec8947 */ /* 0x010fea000383ffff */
[----:B------:R-:W-:Y:S05]  /*7290*/  BRA `(.L_x_30) ;  /* 0xffffffac00e07947 */ /* 0x000fea000383ffff */
.L_x_41:
[----:B0-----:R-:W-:-:S04]  /*72a0*/  IMAD.U32 R17, RZ, RZ, UR11 ;  /* 0x0000000bff117e24 */ /* 0x001fc8000f8e00ff */
[----:B------:R0:W1:Y:S03]  /*72b0*/  SYNCS.PHASECHK.TRANS64.TRYWAIT P0, [R17+URZ+0x8], R16 ;  /* 0x00000810110075a7 */ /* 0x000066000800017f */
[----:B-1----:R-:W-:Y:S05]  /*72c0*/  @!P0 NANOSLEEP.SYNCS 0x989680 ;  /* 0x009896800000895d */ /* 0x002fea0003900000 */
[----:B------:R-:W1:Y:S02]  /*72d0*/  @!P0 SYNCS.PHASECHK.TRANS64 P0, [R17+URZ+0x8], R16 ;  /* 0x00000810110085a7 */ /* 0x000e64000800007f */
[----:B-1----:R-:W-:Y:S05]  /*72e0*/  @!P0 BRA `(.L_x_41) ;  /* 0xfffffffc00ec8947 */ /* 0x002fea000383ffff */
[----:B------:R-:W-:Y:S05]  /*72f0*/  BRA `(.L_x_145) ;  /* 0xffffffb800687947 */ /* 0x000fea000383ffff */
.L_x_114:
[----:B------:R-:W-:Y:S01]  /*7300*/  BSSY B1, `(.L_x_146) ;  /* 0x0000006000017945 */ /* 0x000fe20003800000 */
[----:B------:R-:W-:-:S07]  /*7310*/  IMAD.MOV.U32 R10, RZ, RZ, -0x1 ;  /* 0xffffffffff0a7424 */ /* 0x000fce00078e00ff */
[----:B------:R-:W-:Y:S05]  /*7320*/  WARPSYNC.COLLECTIVE R10, `(.L_x_147) ;  /* 0x000000000a0c7348 */ /* 0x000fea0003c00000 */
[----:B------:R-:W-:Y:S02]  /*7330*/  ELECT P1, UR62, PT ;  /* 0x00000000003e782f */ /* 0x000fe40003820000 */
[----:B------:R-:W-:Y:S01]  /*7340*/  MOV R10, UR62 ;  /* 0x0000003e000a7c02 */ /* 0x000fe20008000f00 */
[----:B------:R-:W-:Y:S10]  /*7350*/  ENDCOLLECTIVE ;  /* 0x000000000000791b */ /* 0x000ff40003800000 */
.L_x_147:
[----:B------:R-:W-:Y:S05]  /*7360*/  BSYNC B1 ;  /* 0x0000000000017941 */ /* 0x000fea0003800000 */
.L_x_146:
[----:B------:R-:W-:Y:S05]  /*7370*/  BRA `(.L_x_148) ;  /* 0xffffffe8008c7947 */ /* 0x000fea000383ffff */
.L_x_117:
[----:B-1----:R1:W2:Y:S02]  /*7380*/  SYNCS.PHASECHK.TRANS64.TRYWAIT P1, [R19+URZ+0x70], R10 ;  /* 0x0000700a130075a7 */ /* 0x0022a4000802017f */
[----:B--2---:R-:W-:Y:S05]  /*7390*/  @!P1 NANOSLEEP.SYNCS 0x989680 ;  /* 0x009896800000995d */ /* 0x004fea0003900000 */
[----:B------:R-:W2:Y:S02]  /*73a0*/  @!P1 SYNCS.PHASECHK.TRANS64 P1, [R19+URZ+0x70], R10 ;  /* 0x0000700a130095a7 */ /* 0x000ea4000802007f */
[----:B--2---:R-:W-:Y:S05]  /*73b0*/  @!P1 BRA `(.L_x_117) ;  /* 0xfffffffc00f09947 */ /* 0x004fea000383ffff */
[----:B------:R-:W-:Y:S05]  /*73c0*/  BRA `(.L_x_149) ;  /* 0xffffffe800c47947 */ /* 0x000fea000383ffff */
.L_x_126:
[----:B------:R-:W-:Y:S01]  /*73d0*/  BSSY B0, `(.L_x_150) ;  /* 0x0000006000007945 */ /* 0x000fe20003800000 */
[----:B------:R-:W-:-:S07]  /*73e0*/  IMAD.MOV.U32 R10, RZ, RZ, -0x1 ;  /* 0xffffffffff0a7424 */ /* 0x000fce00078e00ff */
[----:B------:R-:W-:Y:S05]  /*73f0*/  WARPSYNC.COLLECTIVE R10, `(.L_x_151) ;  /* 0x000000000a0c7348 */ /* 0x000fea0003c00000 */
[----:B------:R-:W-:Y:S02]  /*7400*/  ELECT P1, UR62, PT ;  /* 0x00000000003e782f */ /* 0x000fe40003820000 */
[----:B------:R-:W-:Y:S01]  /*7410*/  MOV R10, UR62 ;  /* 0x0000003e000a7c02 */ /* 0x000fe20008000f00 */
[----:B------:R-:W-:Y:S10]  /*7420*/  ENDCOLLECTIVE ;  /* 0x000000000000791b */ /* 0x000ff40003800000 */
.L_x_151:
[----:B------:R-:W-:Y:S05]  /*7430*/  BSYNC B0 ;  /* 0x0000000000007941 */ /* 0x000fea0003800000 */
.L_x_150:
[----:B------:R-:W-:Y:S01]  /*7440*/  PLOP3.LUT P0, PT, P1, PT, PT, 0x80, 0x0 ;  /* 0x000000000000781c */ /* 0x000fe20000f0f070 */
[----:B------:R-:W-:-:S12]  /*7450*/  BRA `(.L_x_152) ;  /* 0xfffffff4002c7947 */ /* 0x000fd8000383ffff */
.L_x_130:
[----:B0-----:R0:W1:Y:S02]  /*7460*/  SYNCS.PHASECHK.TRANS64.TRYWAIT P0, [R5+URZ], R2 ;  /* 0x00000002050075a7 */ /* 0x001064000800017f */
[----:B-1----:R-:W-:Y:S05]  /*7470*/  @!P0 NANOSLEEP.SYNCS 0x989680 ;  /* 0x009896800000895d */ /* 0x002fea0003900000 */
[----:B------:R-:W1:Y:S02]  /*7480*/  @!P0 SYNCS.PHASECHK.TRANS64 P0, [R5+URZ], R2 ;  /* 0x00000002050085a7 */ /* 0x000e64000800007f */
[----:B-1----:R-:W-:Y:S05]  /*7490*/  @!P0 BRA `(.L_x_130) ;  /* 0xfffffffc00f08947 */ /* 0x002fea000383ffff */
[----:B------:R-:W-:Y:S05]  /*74a0*/  BRA `(.L_x_153) ;  /* 0xfffffff4006c7947 */ /* 0x000fea000383ffff */
.L_x_131:
[----:B0-----:R0:W1:Y:S02]  /*74b0*/  SYNCS.PHASECHK.TRANS64.TRYWAIT P0, [R7+URZ], R4 ;  /* 0x00000004070075a7 */ /* 0x001064000800017f */
[----:B-1----:R-:W-:Y:S05]  /*74c0*/  @!P0 NANOSLEEP.SYNCS 0x989680 ;  /* 0x009896800000895d */ /* 0x002fea0003900000 */
[----:B------:R-:W1:Y:S02]  /*74d0*/  @!P0 SYNCS.PHASECHK.TRANS64 P0, [R7+URZ], R4 ;  /* 0x00000004070085a7 */ /* 0x000e64000800007f */
[----:B-1----:R-:W-:Y:S05]  /*74e0*/  @!P0 BRA `(.L_x_131) ;  /* 0xfffffffc00f08947 */ /* 0x002fea000383ffff */
[----:B------:R-:W-:Y:S05]  /*74f0*/  BRA `(.L_x_154) ;  /* 0xfffffff4007c7947 */ /* 0x000fea000383ffff */
.L_x_132:
[----:B0-----:R0:W1:Y:S02]  /*7500*/  SYNCS.PHASECHK.TRANS64.TRYWAIT P0, [R6+URZ], R5 ;  /* 0x00000005060075a7 */ /* 0x001064000800017f */
[----:B-1----:R-:W-:Y:S05]  /*7510*/  @!P0 NANOSLEEP.SYNCS 0x989680 ;  /* 0x009896800000895d */ /* 0x002fea0003900000 */
[----:B------:R-:W1:Y:S02]  /*7520*/  @!P0 SYNCS.PHASECHK.TRANS64 P0, [R6+URZ], R5 ;  /* 0x00000005060085a7 */ /* 0x000e64000800007f */
[----:B-1----:R-:W-:Y:S05]  /*7530*/  @!P0 BRA `(.L_x_132) ;  /* 0xfffffffc00f08947 */ /* 0x002fea000383ffff */
[----:B------:R-:W-:Y:S05]  /*7540*/  BRA `(.L_x_155) ;  /* 0xfffffff4008c7947 */ /* 0x000fea000383ffff */
.L_x_133:
[----:B0-----:R0:W1:Y:S02]  /*7550*/  SYNCS.PHASECHK.TRANS64.TRYWAIT P0, [R9+URZ], R4 ;  /* 0x00000004090075a7 */ /* 0x001064000800017f */
[----:B-1----:R-:W-:Y:S05]  /*7560*/  @!P0 NANOSLEEP.SYNCS 0x989680 ;  /* 0x009896800000895d */ /* 0x002fea0003900000 */
[----:B------:R-:W1:Y:S02]  /*7570*/  @!P0 SYNCS.PHASECHK.TRANS64 P0, [R9+URZ], R4 ;  /* 0x00000004090085a7 */ /* 0x000e64000800007f */
[----:B-1----:R-:W-:Y:S05]  /*7580*/  @!P0 BRA `(.L_x_133) ;  /* 0xfffffffc00f08947 */ /* 0x002fea000383ffff */
[----:B------:R-:W-:Y:S05]  /*7590*/  BRA `(.L_x_156) ;  /* 0xfffffff4009c7947 */ /* 0x000fea000383ffff */
.L_x_134:
[----:B0-----:R0:W1:Y:S02]  /*75a0*/  SYNCS.PHASECHK.TRANS64.TRYWAIT P0, [R6+URZ], R5 ;  /* 0x00000005060075a7 */ /* 0x001064000800017f */
[----:B-1----:R-:W-:Y:S05]  /*75b0*/  @!P0 NANOSLEEP.SYNCS 0x989680 ;  /* 0x009896800000895d */ /* 0x002fea0003900000 */
[----:B------:R-:W1:Y:S02]  /*75c0*/  @!P0 SYNCS.PHASECHK.TRANS64 P0, [R6+URZ], R5 ;  /* 0x00000005060085a7 */ /* 0x000e64000800007f */
[----:B-1----:R-:W-:Y:S05]  /*75d0*/  @!P0 BRA `(.L_x_134) ;  /* 0xfffffffc00f08947 */ /* 0x002fea000383ffff */
[----:B------:R-:W-:Y:S05]  /*75e0*/  BRA `(.L_x_157) ;  /* 0xfffffff400ac7947 */ /* 0x000fea000383ffff */
.L_x_135:
[----:B0-----:R0:W1:Y:S02]  /*75f0*/  SYNCS.PHASECHK.TRANS64.TRYWAIT P0, [R9+URZ], R4 ;  /* 0x00000004090075a7 */ /* 0x001064000800017f */
[----:B-1----:R-:W-:Y:S05]  /*7600*/  @!P0 NANOSLEEP.SYNCS 0x989680 ;  /* 0x009896800000895d */ /* 0x002fea0003900000 */
[----:B------:R-:W1:Y:S02]  /*7610*/  @!P0 SYNCS.PHASECHK.TRANS64 P0, [R9+URZ], R4 ;  /* 0x00000004090085a7 */ /* 0x000e64000800007f */
[----:B-1----:R-:W-:Y:S05]  /*7620*/  @!P0 BRA `(.L_x_135) ;  /* 0xfffffffc00f08947 */ /* 0x002fea000383ffff */
[----:B------:R-:W-:Y:S05]  /*7630*/  BRA `(.L_x_158) ;  /* 0xfffffff400bc7947 */ /* 0x000fea000383ffff */
.L_x_136:
[----:B0-----:R0:W1:Y:S02]  /*7640*/  SYNCS.PHASECHK.TRANS64.TRYWAIT P0, [R6+URZ], R5 ;  /* 0x00000005060075a7 */ /* 0x001064000800017f */
[----:B-1----:R-:W-:Y:S05]  /*7650*/  @!P0 NANOSLEEP.SYNCS 0x989680 ;  /* 0x009896800000895d */ /* 0x002fea0003900000 */
[----:B------:R-:W1:Y:S02]  /*7660*/  @!P0 SYNCS.PHASECHK.TRANS64 P0, [R6+URZ], R5 ;  /* 0x00000005060085a7 */ /* 0x000e64000800007f */
[----:B-1----:R-:W-:Y:S05]  /*7670*/  @!P0 BRA `(.L_x_136) ;  /* 0xfffffffc00f08947 */ /* 0x002fea000383ffff */
[----:B------:R-:W-:Y:S05]  /*7680*/  BRA `(.L_x_159) ;  /* 0xfffffff400cc7947 */ /* 0x000fea000383ffff */
.L_x_137:
[----:B0-----:R0:W1:Y:S02]  /*7690*/  SYNCS.PHASECHK.TRANS64.TRYWAIT P0, [R9+URZ], R4 ;  /* 0x00000004090075a7 */ /* 0x001064000800017f */
[----:B-1----:R-:W-:Y:S05]  /*76a0*/  @!P0 NANOSLEEP.SYNCS 0x989680 ;  /* 0x009896800000895d */ /* 0x002fea0003900000 */
[----:B------:R-:W1:Y:S02]  /*76b0*/  @!P0 SYNCS.PHASECHK.TRANS64 P0, [R9+URZ], R4 ;  /* 0x00000004090085a7 */ /* 0x000e64000800007f */
[----:B-1----:R-:W-:Y:S05]  /*76c0*/  @!P0 BRA `(.L_x_137) ;  /* 0xfffffffc00f08947 */ /* 0x002fea000383ffff */
[----:B------:R-:W-:Y:S05]  /*76d0*/  BRA `(.L_x_160) ;  /* 0xfffffff400dc7947 */ /* 0x000fea000383ffff */
.L_x_138:
[----:B0-----:R0:W1:Y:S02]  /*76e0*/  SYNCS.PHASECHK.TRANS64.TRYWAIT P0, [R6+URZ], R5 ;  /* 0x00000005060075a7 */ /* 0x001064000800017f */
[----:B-1----:R-:W-:Y:S05]  /*76f0*/  @!P0 NANOSLEEP.SYNCS 0x989680 ;  /* 0x009896800000895d */ /* 0x002fea0003900000 */
[----:B------:R-:W1:Y:S02]  /*7700*/  @!P0 SYNCS.PHASECHK.TRANS64 P0, [R6+URZ], R5 ;  /* 0x00000005060085a7 */ /* 0x000e64000800007f */
[----:B-1----:R-:W-:Y:S05]  /*7710*/  @!P0 BRA `(.L_x_138) ;  /* 0xfffffffc00f08947 */ /* 0x002fea000383ffff */
[----:B------:R-:W-:Y:S05]  /*7720*/  BRA `(.L_x_161) ;  /* 0xfffffff400ec7947 */ /* 0x000fea000383ffff */
.L_x_139:
[----:B0-----:R0:W1:Y:S02]  /*7730*/  SYNCS.PHASECHK.TRANS64.TRYWAIT P0, [R9+URZ], R4 ;  /* 0x00000004090075a7 */ /* 0x001064000800017f */
[----:B-1----:R-:W-:Y:S05]  /*7740*/  @!P0 NANOSLEEP.SYNCS 0x989680 ;  /* 0x009896800000895d */ /* 0x002fea0003900000 */
[----:B------:R-:W1:Y:S02]  /*7750*/  @!P0 SYNCS.PHASECHK.TRANS64 P0, [R9+URZ], R4 ;  /* 0x00000004090085a7 */ /* 0x000e64000800007f */
[----:B-1----:R-:W-:Y:S05]  /*7760*/  @!P0 BRA `(.L_x_139) ;  /* 0xfffffffc00f08947 */ /* 0x002fea000383ffff */
[----:B------:R-:W-:Y:S05]  /*7770*/  BRA `(.L_x_162) ;  /* 0xfffffff400fc7947 */ /* 0x000fea000383ffff */
.L_x_140:
[----:B0-----:R0:W1:Y:S02]  /*7780*/  SYNCS.PHASECHK.TRANS64.TRYWAIT P0, [R6+URZ], R5 ;  /* 0x00000005060075a7 */ /* 0x001064000800017f */
[----:B-1----:R-:W-:Y:S05]  /*7790*/  @!P0 NANOSLEEP.SYNCS 0x989680 ;  /* 0x009896800000895d */ /* 0x002fea0003900000 */
[----:B------:R-:W1:Y:S02]  /*77a0*/  @!P0 SYNCS.PHASECHK.TRANS64 P0, [R6+URZ], R5 ;  /* 0x00000005060085a7 */ /* 0x000e64000800007f */
[----:B-1----:R-:W-:Y:S05]  /*77b0*/  @!P0 BRA `(.L_x_140) ;  /* 0xfffffffc00f08947 */ /* 0x002fea000383ffff */
[----:B------:R-:W-:Y:S05]  /*77c0*/  BRA `(.L_x_163) ;  /* 0xfffffff8000c7947 */ /* 0x000fea000383ffff */
.L_x_141:
[----:B0-----:R0:W1:Y:S02]  /*77d0*/  SYNCS.PHASECHK.TRANS64.TRYWAIT P0, [R9+URZ], R4 ;  /* 0x00000004090075a7 */ /* 0x001064000800017f */
[----:B-1----:R-:W-:Y:S05]  /*77e0*/  @!P0 NANOSLEEP.SYNCS 0x989680 ;  /* 0x009896800000895d */ /* 0x002fea0003900000 */
[----:B------:R-:W1:Y:S02]  /*77f0*/  @!P0 SYNCS.PHASECHK.TRANS64 P0, [R9+URZ], R4 ;  /* 0x00000004090085a7 */ /* 0x000e64000800007f */
[----:B-1----:R-:W-:Y:S05]  /*7800*/  @!P0 BRA `(.L_x_141) ;  /* 0xfffffffc00f08947 */ /* 0x002fea000383ffff */
[----:B------:R-:W-:Y:S05]  /*7810*/  BRA `(.L_x_164) ;  /* 0xfffffff8001c7947 */ /* 0x000fea000383ffff */
.L_x_142:
[----:B0-----:R0:W1:Y:S02]  /*7820*/  SYNCS.PHASECHK.TRANS64.TRYWAIT P0, [R6+URZ], R5 ;  /* 0x00000005060075a7 */ /* 0x001064000800017f */
[----:B-1----:R-:W-:Y:S05]  /*7830*/  @!P0 NANOSLEEP.SYNCS 0x989680 ;  /* 0x009896800000895d */ /* 0x002fea0003900000 */
[----:B------:R-:W1:Y:S02]  /*7840*/  @!P0 SYNCS.PHASECHK.TRANS64 P0, [R6+URZ], R5 ;  /* 0x00000005060085a7 */ /* 0x000e64000800007f */
[----:B-1----:R-:W-:Y:S05]  /*7850*/  @!P0 BRA `(.L_x_142) ;  /* 0xfffffffc00f08947 */ /* 0x002fea000383ffff */
[----:B------:R-:W-:Y:S05]  /*7860*/  BRA `(.L_x_165) ;  /* 0xfffffff800247947 */ /* 0x000fea000383ffff */
.L_x_166:
[----:B------:R-:W-:-:S00]  /*7870*/  BRA `(.L_x_166) ;  /* 0xfffffffc00fc7947 */ /* 0x000fc0000383ffff */
[----:B------:R-:W-:-:S00]  /*7880*/  NOP ;  /* 0x0000000000007918 */ /* 0x000fc00000000000 */
[----:B------:R-:W-:-:S00]  /*7890*/  NOP ;  /* 0x0000000000007918 */ /* 0x000fc00000000000 */
[----:B------:R-:W-:-:S00]  /*78a0*/  NOP ;  /* 0x0000000000007918 */ /* 0x000fc00000000000 */
[----:B------:R-:W-:-:S00]  /*78b0*/  NOP ;  /* 0x0000000000007918 */ /* 0x000fc00000000000 */
[----:B------:R-:W-:-:S00]  /*78c0*/  NOP ;  /* 0x0000000000007918 */ /* 0x000fc00000000000 */
[----:B------:R-:W-:-:S00]  /*78d0*/  NOP ;  /* 0x0000000000007918 */ /* 0x000fc00000000000 */
[----:B------:R-:W-:-:S00]  /*78e0*/  NOP ;  /* 0x0000000000007918 */ /* 0x000fc00000000000 */
[----:B------:R-:W-:-:S00]  /*78f0*/  NOP ;  /* 0x0000000000007918 */ /* 0x000fc00000000000 */
.L_x_167:


//--------------------- .nv.shared._ZN7cutlass13device_kernelINS_4gemm6kernel13GemmUniversalIN4cute5tupleIJiiiiEEENS1_10collective13CollectiveMmaINS1_37MainloopSm90TmaGmmaWarpSpecializedFP8ILi14ENS5_IJNS4_1CILi4EEENSA_ILi2EEENSA_ILi1EEEEEENS1_32KernelTmaWarpSpecializedPingpongEEENS5_IJNSA_ILi64EEESH_NSA_ILi128EEEEEENS_12float_e4m3_tENS5_IJlSD_lEEESK_SL_NS4_8TiledMMAINS4_8MMA_AtomIJNS4_4SM904GMMA30MMA_64x64x32_F32E4M3E4M3_SS_TNILNSP_7ScaleInE1ELSR_1EEEEEENS4_6LayoutINS5_IJSD_SD_SD_EEENS5_IJNSA_ILi0EEESW_SW_EEEEENS5_IJNS4_10UnderscoreESZ_SZ_EEEEENS4_23SM90_TMA_LOAD_MULTICASTENS4_14ComposedLayoutINS4_7SwizzleILi3ELi4ELi3EEENS4_18smem_ptr_flag_bitsILi8EEENSU_INS5_IJNSA_ILi8EEESI_EEENS5_IJSI_SD_EEEEEEEvNS4_8identityES12_S1C_vS1D_EENS_8epilogue10collective6detail29Sm90TmaWarpSpecializedAdapterINS1G_15DefaultEpilogueISK_SL_SL_NS1F_6thread17LinearCombinationISK_Li1EffLNS1K_9ScaleType4KindE0ELNS_15FloatRoundStyleE2ESK_EENS1_15EpilogueDefaultEEEEEvvEEEEvNT_6ParamsE --------------------------
	.section	.nv.shared._ZN7cutlass13device_kernelINS_4gemm6kernel13GemmUniversalIN4cute5tupleIJiiiiEEENS1_10collective13CollectiveMmaINS1_37MainloopSm90TmaGmmaWarpSpecializedFP8ILi14ENS5_IJNS4_1CILi4EEENSA_ILi2EEENSA_ILi1EEEEEENS1_32KernelTmaWarpSpecializedPingpongEEENS5_IJNSA_ILi64EEESH_NSA_ILi128EEEEEENS_12float_e4m3_tENS5_IJlSD_lEEESK_SL_NS4_8TiledMMAINS4_8MMA_AtomIJNS4_4SM904GMMA30MMA_64x64x32_F32E4M3E4M3_SS_TNILNSP_7ScaleInE1ELSR_1EEEEEENS4_6LayoutINS5_IJSD_SD_SD_EEENS5_IJNSA_ILi0EEESW_SW_EEEEENS5_IJNS4_10UnderscoreESZ_SZ_EEEEENS4_23SM90_TMA_LOAD_MULTICASTENS4_14ComposedLayoutINS4_7SwizzleILi3ELi4ELi3EEENS4_18smem_ptr_flag_bitsILi8EEENSU_INS5_IJNSA_ILi8EEESI_EEENS5_IJSI_SD_EEEEEEEvNS4_8identityES12_S1C_vS1D_EENS_8epilogue10collective6detail29Sm90TmaWarpSpecializedAdapterINS1G_15DefaultEpilogueISK_SL_SL_NS1F_6thread17LinearCombinationISK_Li1EffLNS1K_9ScaleType4KindE0ELNS_15FloatRoundStyleE2ESK_EENS1_15EpilogueDefaultEEEEEvvEEEEvNT_6ParamsE,"aw",@nobits
	.sectionflags	@""
	.align	16
	.zero		1024


//--------------------- .nv.shared.reserved.0     --------------------------
	.section	.nv.shared.reserved.0,"aw",@nobits
	.weak		__nv_reservedSMEM_offset_0_alias
	.size		__nv_reservedSMEM_offset_0_alias, 0, 0
	.other		__nv_reservedSMEM_offset_0_alias,@"STO_CUDA_RESERVED_SHARED STV_DEFAULT"
__nv_reservedSMEM_offset_0_alias:
	.zero		0


//--------------------- .nv.global                --------------------------
	.section	.nv.global,"aw",@nobits
.nv.global:
	.type		_ZN40_INTERNAL_e87d916f_4_k_cu_acb1e07c_229024cute1_E,@object
	.size		_ZN40_INTERNAL_e87d916f_4_k_cu_acb1e07c_229024cute1_E,(_ZN40_INTERNAL_e87d916f_4_k_cu_acb1e07c_229024cuda3std3__45__cpo6cbeginE - _ZN40_INTERNAL_e87d916f_4_k_cu_acb1e07c_229024cute1_E)
_ZN40_INTERNAL_e87d916f_4_k_cu_acb1e07c_229024cute1_E:
	.zero		1
	.type		_ZN40_INTERNAL_e87d916f_4_k_cu_acb1e07c_229024cuda3std3__45__cpo6cbeginE,@object
	.size		_ZN40_INTERNAL_e87d916f_4_k_cu_acb1e07c_229024cuda3std3__45__cpo6cbeginE,(_ZN40_INTERNAL_e87d916f_4_k_cu_acb1e07c_229024cuda3std3__48in_placeE - _ZN40_INTERNAL_e87d916f_4_k_cu_acb1e07c_229024cuda3std3__45__cpo6cbeginE)
_ZN40_INTERNAL_e87d916f_4_k_cu_acb1e07c_229024cuda3std3__45__cpo6cbeginE:
	.zero		1
	.type		_ZN40_INTERNAL_e87d916f_4_k_cu_acb1e07c_229024cuda3std3__48in_placeE,@object
	.size		_ZN40_INTERNAL_e87d916f_4_k_cu_acb1e07c_229024cuda3std3__48in_placeE,(_ZN40_INTERNAL_e87d916f_4_k_cu_acb1e07c_229024cuda3std6ranges3__45__cpo9iter_moveE - _ZN40_INTERNAL_e87d916f_4_k_cu_acb1e07c_229024cuda3std3__48in_placeE)
_ZN40_INTERNAL_e87d916f_4_k_cu_acb1e07c_229024cuda3std3__48in_placeE:
	.zero		1
	.type		_ZN40_INTERNAL_e87d916f_4_k_cu_acb1e07c_229024cuda3std6ranges3__45__cpo9iter_moveE,@object
	.size		_ZN40_INTERNAL_e87d916f_4_k_cu_acb1e07c_229024cuda3std6ranges3__45__cpo9iter_moveE,(_ZN40_INTERNAL_e87d916f_4_k_cu_acb1e07c_229024cuda3std3__45__cpo5beginE - _ZN40_INTERNAL_e87d916f_4_k_cu_acb1e07c_229024cuda3std6ranges3__45__cpo9iter_moveE)
_ZN40_INTERNAL_e87d916f_4_k_cu_acb1e07c_229024cuda3std6ranges3__45__cpo9iter_moveE:
	.zero		1
	.type		_ZN40_INTERNAL_e87d916f_4_k_cu_acb1e07c_229024cuda3std3__45__cpo5beginE,@object
	.size		_ZN40_INTERNAL_e87d916f_4_k_cu_acb1e07c_229024cuda3std3__45__cpo5beginE,(_ZN40_INTERNAL_e87d916f_4_k_cu_acb1e07c_229024cuda3std3__442_GLOBAL__N__e87d916f_4_k_cu_acb1e07c_229026ignoreE - _ZN40_INTERNAL_e87d916f_4_k_cu_acb1e07c_229024cuda3std3__45__cpo5beginE)
_ZN40_INTERNAL_e87d916f_4_k_cu_acb1e07c_229024cuda3std3__45__cpo5beginE:
	.zero		1
	.type		_ZN40_INTERNAL_e87d916f_4_k_cu_acb1e07c_229024cuda3std3__442_GLOBAL__N__e87d916f_4_k_cu_acb1e07c_229026ignoreE,@object
	.size		_ZN40_INTERNAL_e87d916f_4_k_cu_acb1e07c_229024cuda3std3__442_GLOBAL__N__e87d916f_4_k_cu_acb1e07c_229026ignoreE,(_ZN40_INTERNAL_e87d916f_4_k_cu_acb1e07c_229024cute7productE - _ZN40_INTERNAL_e87d916f_4_k_cu_acb1e07c_229024cuda3std3__442_GLOBAL__N__e87d916f_4_k_cu_acb1e07c_229026ignoreE)
_ZN40_INTERNAL_e87d916f_4_k_cu_acb1e07c_229024cuda3std3__442_GLOBAL__N__e87d916f_4_k_cu_acb1e07c_229026ignoreE:
	.zero		1
	.type		_ZN40_INTERNAL_e87d916f_4_k_cu_acb1e07c_229024cute7productE,@object
	.size		_ZN40_INTERNAL_e87d916f_4_k_cu_acb1e07c_229024cute7productE,(_ZN40_INTERNAL_e87d916f_4_k_cu_acb1e07c_229024cuda3std3__45__cpo3endE - _ZN40_INTERNAL_e87d916f_4_k_cu_acb1e07c_229024cute7productE)
_ZN40_INTERNAL_e87d916f_4_k_cu_acb1e07c_229024cute7productE:
	.zero		1
	.type		_ZN40_INTERNAL_e87d916f_4_k_cu_acb1e07c_229024cuda3std3__45__cpo3endE,@object
	.size		_ZN40_INTERNAL_e87d916f_4_k_cu_acb1e07c_229024cuda3std3__45__cpo3endE,(_ZN40_INTERNAL_e87d916f_4_k_cu_acb1e07c_229024cuda3std3__419piecewise_constructE - _ZN40_INTERNAL_e87d916f_4_k_cu_acb1e07c_229024cuda3std3__45__cpo3endE)
_ZN40_INTERNAL_e87d916f_4_k_cu_acb1e07c_229024cuda3std3__45__cpo3endE:
	.zero		1
	.type		_ZN40_INTERNAL_e87d916f_4_k_cu_acb1e07c_229024cuda3std3__419piecewise_constructE,@object
	.size		_ZN40_INTERNAL_e87d916f_4_k_cu_acb1e07c_229024cuda3std3__419piecewise_constructE,(_ZN40_INTERNAL_e87d916f_4_k_cu_acb1e07c_229024cuda3std3__45__cpo4cendE - _ZN40_INTERNAL_e87d916f_4_k_cu_acb1e07c_229024cuda3std3__419piecewise_constructE)
_ZN40_INTERNAL_e87d916f_4_k_cu_acb1e07c_229024cuda3std3__419piecewise_constructE:
	.zero		1
	.type		_ZN40_INTERNAL_e87d916f_4_k_cu_acb1e07c_229024cuda3std3__45__cpo4cendE,@object
	.size		_ZN40_INTERNAL_e87d916f_4_k_cu_acb1e07c_229024cuda3std3__45__cpo4cendE,(_ZN40_INTERNAL_e87d916f_4_k_cu_acb1e07c_229024cuda3std6ranges3__45__cpo4swapE - _ZN40_INTERNAL_e87d916f_4_k_cu_acb1e07c_229024cuda3std3__45__cpo4cendE)
_ZN40_INTERNAL_e87d916f_4_k_cu_acb1e07c_229024cuda3std3__45__cpo4cendE:
	.zero		1
	.type		_ZN40_INTERNAL_e87d916f_4_k_cu_acb1e07c_229024cuda3std6ranges3__45__cpo4swapE,@object
	.size		_ZN40_INTERNAL_e87d916f_4_k_cu_acb1e07c_229024cuda3std6ranges3__45__cpo4swapE,(.L_7 - _ZN40_INTERNAL_e87d916f_4_k_cu_acb1e07c_229024cuda3std6ranges3__45__cpo4swapE)
_ZN40_INTERNAL_e87d916f_4_k_cu_acb1e07c_229024cuda3std6ranges3__45__cpo4swapE:
	.zero		1
.L_7:


//--------------------- .nv.constant0._ZN7cutlass13device_kernelINS_4gemm6kernel13GemmUniversalIN4cute5tupleIJiiiiEEENS1_10collective13CollectiveMmaINS1_37MainloopSm90TmaGmmaWarpSpecializedFP8ILi14ENS5_IJNS4_1CILi4EEENSA_ILi2EEENSA_ILi1EEEEEENS1_32KernelTmaWarpSpecializedPingpongEEENS5_IJNSA_ILi64EEESH_NSA_ILi128EEEEEENS_12float_e4m3_tENS5_IJlSD_lEEESK_SL_NS4_8TiledMMAINS4_8MMA_AtomIJNS4_4SM904GMMA30MMA_64x64x32_F32E4M3E4M3_SS_TNILNSP_7ScaleInE1ELSR_1EEEEEENS4_6LayoutINS5_IJSD_SD_SD_EEENS5_IJNSA_ILi0EEESW_SW_EEEEENS5_IJNS4_10UnderscoreESZ_SZ_EEEEENS4_23SM90_TMA_LOAD_MULTICASTENS4_14ComposedLayoutINS4_7SwizzleILi3ELi4ELi3EEENS4_18smem_ptr_flag_bitsILi8EEENSU_INS5_IJNSA_ILi8EEESI_EEENS5_IJSI_SD_EEEEEEEvNS4_8identityES12_S1C_vS1D_EENS_8epilogue10collective6detail29Sm90TmaWarpSpecializedAdapterINS1G_15DefaultEpilogueISK_SL_SL_NS1F_6thread17LinearCombinationISK_Li1EffLNS1K_9ScaleType4KindE0ELNS_15FloatRoundStyleE2ESK_EENS1_15EpilogueDefaultEEEEEvvEEEEvNT_6ParamsE --------------------------
	.section	.nv.constant0._ZN7cutlass13device_kernelINS_4gemm6kernel13GemmUniversalIN4cute5tupleIJiiiiEEENS1_10collective13CollectiveMmaINS1_37MainloopSm90TmaGmmaWarpSpecializedFP8ILi14ENS5_IJNS4_1CILi4EEENSA_ILi2EEENSA_ILi1EEEEEENS1_32KernelTmaWarpSpecializedPingpongEEENS5_IJNSA_ILi64EEESH_NSA_ILi128EEEEEENS_12float_e4m3_tENS5_IJlSD_lEEESK_SL_NS4_8TiledMMAINS4_8MMA_AtomIJNS4_4SM904GMMA30MMA_64x64x32_F32E4M3E4M3_SS_TNILNSP_7ScaleInE1ELSR_1EEEEEENS4_6LayoutINS5_IJSD_SD_SD_EEENS5_IJNSA_ILi0EEESW_SW_EEEEENS5_IJNS4_10UnderscoreESZ_SZ_EEEEENS4_23SM90_TMA_LOAD_MULTICASTENS4_14ComposedLayoutINS4_7SwizzleILi3ELi4ELi3EEENS4_18smem_ptr_flag_bitsILi8EEENSU_INS5_IJNSA_ILi8EEESI_EEENS5_IJSI_SD_EEEEEEEvNS4_8identityES12_S1C_vS1D_EENS_8epilogue10collective6detail29Sm90TmaWarpSpecializedAdapterINS1G_15DefaultEpilogueISK_SL_SL_NS1F_6thread17LinearCombinationISK_Li1EffLNS1K_9ScaleType4KindE0ELNS_15FloatRoundStyleE2ESK_EENS1_15EpilogueDefaultEEEEEvvEEEEvNT_6ParamsE,"a",@progbits
	.sectionflags	@""
	.align	4
.nv.constant0._ZN7cutlass13device_kernelINS_4gemm6kernel13GemmUniversalIN4cute5tupleIJiiiiEEENS1_10collective13CollectiveMmaINS1_37MainloopSm90TmaGmmaWarpSpecializedFP8ILi14ENS5_IJNS4_1CILi4EEENSA_ILi2EEENSA_ILi1EEEEEENS1_32KernelTmaWarpSpecializedPingpongEEENS5_IJNSA_ILi64EEESH_NSA_ILi128EEEEEENS_12float_e4m3_tENS5_IJlSD_lEEESK_SL_NS4_8TiledMMAINS4_8MMA_AtomIJNS4_4SM904GMMA30MMA_64x64x32_F32E4M3E4M3_SS_TNILNSP_7ScaleInE1ELSR_1EEEEEENS4_6LayoutINS5_IJSD_SD_SD_EEENS5_IJNSA_ILi0EEESW_SW_EEEEENS5_IJNS4_10UnderscoreESZ_SZ_EEEEENS4_23SM90_TMA_LOAD_MULTICASTENS4_14ComposedLayoutINS4_7SwizzleILi3ELi4ELi3EEENS4_18smem_ptr_flag_bitsILi8EEENSU_INS5_IJNSA_ILi8EEESI_EEENS5_IJSI_SD_EEEEEEEvNS4_8identityES12_S1C_vS1D_EENS_8epilogue10collective6detail29Sm90TmaWarpSpecializedAdapterINS1G_15DefaultEpilogueISK_SL_SL_NS1F_6thread17LinearCombinationISK_Li1EffLNS1K_9ScaleType4KindE0ELNS_15FloatRoundStyleE2ESK_EENS1_15EpilogueDefaultEEEEEvvEEEEvNT_6ParamsE:
	.zero		1664


//--------------------- SYMBOLS --------------------------

	.type		.nv.reservedSmem.offset0,@object
	.size		.nv.reservedSmem.offset0,0x4
